//
// Generated by NVIDIA NVVM Compiler
//
// Compiler Build ID: CL-36424714
// Cuda compilation tools, release 13.0, V13.0.88
// Based on NVVM 20.0.0
//

.version 9.0
.target sm_100
.address_size 64

	// .globl	_Z32softmax_kl_loss_fwd_batch_kernelPKfiiPKiS0_S0_Pf

.visible .entry _Z32softmax_kl_loss_fwd_batch_kernelPKfiiPKiS0_S0_Pf(
	.param .u64 .ptr .align 1 _Z32softmax_kl_loss_fwd_batch_kernelPKfiiPKiS0_S0_Pf_param_0,
	.param .u32 _Z32softmax_kl_loss_fwd_batch_kernelPKfiiPKiS0_S0_Pf_param_1,
	.param .u32 _Z32softmax_kl_loss_fwd_batch_kernelPKfiiPKiS0_S0_Pf_param_2,
	.param .u64 .ptr .align 1 _Z32softmax_kl_loss_fwd_batch_kernelPKfiiPKiS0_S0_Pf_param_3,
	.param .u64 .ptr .align 1 _Z32softmax_kl_loss_fwd_batch_kernelPKfiiPKiS0_S0_Pf_param_4,
	.param .u64 .ptr .align 1 _Z32softmax_kl_loss_fwd_batch_kernelPKfiiPKiS0_S0_Pf_param_5,
	.param .u64 .ptr .align 1 _Z32softmax_kl_loss_fwd_batch_kernelPKfiiPKiS0_S0_Pf_param_6
)
{
	.reg .pred 	%p<5>;
	.reg .b32 	%r<13>;
	.reg .b32 	%f<28>;
	.reg .b64 	%rd<19>;

	ld.param.u64 	%rd1, [_Z32softmax_kl_loss_fwd_batch_kernelPKfiiPKiS0_S0_Pf_param_0];
	ld.param.u32 	%r2, [_Z32softmax_kl_loss_fwd_batch_kernelPKfiiPKiS0_S0_Pf_param_1];
	ld.param.u32 	%r3, [_Z32softmax_kl_loss_fwd_batch_kernelPKfiiPKiS0_S0_Pf_param_2];
	ld.param.u64 	%rd2, [_Z32softmax_kl_loss_fwd_batch_kernelPKfiiPKiS0_S0_Pf_param_3];
	ld.param.u64 	%rd3, [_Z32softmax_kl_loss_fwd_batch_kernelPKfiiPKiS0_S0_Pf_param_4];
	ld.param.u64 	%rd4, [_Z32softmax_kl_loss_fwd_batch_kernelPKfiiPKiS0_S0_Pf_param_5];
	ld.param.u64 	%rd5, [_Z32softmax_kl_loss_fwd_batch_kernelPKfiiPKiS0_S0_Pf_param_6];
	mov.u32 	%r4, %tid.x;
	mov.u32 	%r5, %ctaid.x;
	mov.u32 	%r6, %ntid.x;
	mad.lo.s32 	%r1, %r5, %r6, %r4;
	setp.ge.s32 	%p1, %r1, %r3;
	@%p1 bra 	$L__BB0_2;
	cvta.to.global.u64 	%rd6, %rd2;
	cvta.to.global.u64 	%rd7, %rd1;
	cvta.to.global.u64 	%rd8, %rd3;
	cvta.to.global.u64 	%rd9, %rd4;
	cvta.to.global.u64 	%rd10, %rd5;
	mul.wide.s32 	%rd11, %r1, 4;
	add.s64 	%rd12, %rd6, %rd11;
	ld.global.u32 	%r7, [%rd12];
	mad.lo.s32 	%r8, %r2, %r1, %r7;
	mul.wide.s32 	%rd13, %r8, 4;
	add.s64 	%rd14, %rd7, %rd13;
	ld.global.f32 	%f1, [%rd14];
	setp.lt.f32 	%p2, %f1, 0f00800000;
	mul.f32 	%f2, %f1, 0f4B000000;
	selp.f32 	%f3, %f2, %f1, %p2;
	selp.f32 	%f4, 0fC1B80000, 0f00000000, %p2;
	mov.b32 	%r9, %f3;
	add.s32 	%r10, %r9, -1059760811;
	and.b32  	%r11, %r10, -8388608;
	sub.s32 	%r12, %r9, %r11;
	mov.b32 	%f5, %r12;
	cvt.rn.f32.s32 	%f6, %r11;
	fma.rn.f32 	%f7, %f6, 0f34000000, %f4;
	add.f32 	%f8, %f5, 0fBF800000;
	fma.rn.f32 	%f9, %f8, 0fBE055027, 0f3E1039F6;
	fma.rn.f32 	%f10, %f9, %f8, 0fBDF8CDCC;
	fma.rn.f32 	%f11, %f10, %f8, 0f3E0F2955;
	fma.rn.f32 	%f12, %f11, %f8, 0fBE2AD8B9;
	fma.rn.f32 	%f13, %f12, %f8, 0f3E4CED0B;
	fma.rn.f32 	%f14, %f13, %f8, 0fBE7FFF22;
	fma.rn.f32 	%f15, %f14, %f8, 0f3EAAAA78;
	fma.rn.f32 	%f16, %f15, %f8, 0fBF000000;
	mul.f32 	%f17, %f8, %f16;
	fma.rn.f32 	%f18, %f17, %f8, %f8;
	fma.rn.f32 	%f19, %f7, 0f3F317218, %f18;
	setp.gt.u32 	%p3, %r9, 2139095039;
	fma.rn.f32 	%f20, %f3, 0f7F800000, 0f7F800000;
	selp.f32 	%f21, %f20, %f19, %p3;
	setp.eq.f32 	%p4, %f3, 0f00000000;
	neg.f32 	%f22, %f21;
	selp.f32 	%f23, 0f7F800000, %f22, %p4;
	mul.wide.s32 	%rd15, %r7, 4;
	add.s64 	%rd16, %rd8, %rd15;
	ld.global.f32 	%f24, [%rd16];
	mul.f32 	%f25, %f24, %f23;
	add.s64 	%rd17, %rd9, %rd15;
	ld.global.f32 	%f26, [%rd17];
	mul.f32 	%f27, %f26, %f25;
	add.s64 	%rd18, %rd10, %rd11;
	st.global.f32 	[%rd18], %f27;
$L__BB0_2:
	ret;

}
	// .globl	_Z32softmax_kl_loss_bwd_batch_kernelPKfiiPKiS0_S0_Pf
.visible .entry _Z32softmax_kl_loss_bwd_batch_kernelPKfiiPKiS0_S0_Pf(
	.param .u64 .ptr .align 1 _Z32softmax_kl_loss_bwd_batch_kernelPKfiiPKiS0_S0_Pf_param_0,
	.param .u32 _Z32softmax_kl_loss_bwd_batch_kernelPKfiiPKiS0_S0_Pf_param_1,
	.param .u32 _Z32softmax_kl_loss_bwd_batch_kernelPKfiiPKiS0_S0_Pf_param_2,
	.param .u64 .ptr .align 1 _Z32softmax_kl_loss_bwd_batch_kernelPKfiiPKiS0_S0_Pf_param_3,
	.param .u64 .ptr .align 1 _Z32softmax_kl_loss_bwd_batch_kernelPKfiiPKiS0_S0_Pf_param_4,
	.param .u64 .ptr .align 1 _Z32softmax_kl_loss_bwd_batch_kernelPKfiiPKiS0_S0_Pf_param_5,
	.param .u64 .ptr .align 1 _Z32softmax_kl_loss_bwd_batch_kernelPKfiiPKiS0_S0_Pf_param_6
)
{
	.reg .pred 	%p<5>;
	.reg .b32 	%r<10>;
	.reg .b32 	%f<8>;
	.reg .b64 	%rd<19>;

	ld.param.u64 	%rd1, [_Z32softmax_kl_loss_bwd_batch_kernelPKfiiPKiS0_S0_Pf_param_0];
	ld.param.u32 	%r3, [_Z32softmax_kl_loss_bwd_batch_kernelPKfiiPKiS0_S0_Pf_param_1];
	ld.param.u32 	%r4, [_Z32softmax_kl_loss_bwd_batch_kernelPKfiiPKiS0_S0_Pf_param_2];
	ld.param.u64 	%rd2, [_Z32softmax_kl_loss_bwd_batch_kernelPKfiiPKiS0_S0_Pf_param_3];
	ld.param.u64 	%rd3, [_Z32softmax_kl_loss_bwd_batch_kernelPKfiiPKiS0_S0_Pf_param_4];
	ld.param.u64 	%rd4, [_Z32softmax_kl_loss_bwd_batch_kernelPKfiiPKiS0_S0_Pf_param_5];
	ld.param.u64 	%rd5, [_Z32softmax_kl_loss_bwd_batch_kernelPKfiiPKiS0_S0_Pf_param_6];
	mov.u32 	%r5, %tid.x;
	mov.u32 	%r6, %ctaid.x;
	mov.u32 	%r7, %ntid.x;
	mad.lo.s32 	%r1, %r6, %r7, %r5;
	div.s32 	%r2, %r1, %r3;
	setp.lt.s32 	%p1, %r3, 0;
	setp.ge.s32 	%p2, %r2, %r4;
	or.pred  	%p3, %p1, %p2;
	@%p3 bra 	$L__BB1_2;
	cvta.to.global.u64 	%rd6, %rd2;
	cvta.to.global.u64 	%rd7, %rd1;
	cvta.to.global.u64 	%rd8, %rd3;
	cvta.to.global.u64 	%rd9, %rd4;
	cvta.to.global.u64 	%rd10, %rd5;
	mul.wide.s32 	%rd11, %r2, 4;
	add.s64 	%rd12, %rd6, %rd11;
	ld.global.u32 	%r8, [%rd12];
	mul.wide.s32 	%rd13, %r1, 4;
	add.s64 	%rd14, %rd7, %rd13;
	ld.global.f32 	%f1, [%rd14];
	rem.s32 	%r9, %r1, %r3;
	setp.eq.s32 	%p4, %r9, %r8;
	add.f32 	%f2, %f1, 0fBF800000;
	selp.f32 	%f3, %f2, %f1, %p4;
	mul.wide.s32 	%rd15, %r8, 4;
	add.s64 	%rd16, %rd8, %rd15;
	ld.global.f32 	%f4, [%rd16];
	add.s64 	%rd17, %rd9, %rd15;
	ld.global.f32 	%f5, [%rd17];
	mul.f32 	%f6, %f4, %f5;
	mul.f32 	%f7, %f3, %f6;
	add.s64 	%rd18, %rd10, %rd13;
	st.global.f32 	[%rd18], %f7;
$L__BB1_2:
	ret;

}
	// .globl	_Z26softmax_r_fwd_batch_kernelPKfiiS0_S0_Pf
.visible .entry _Z26softmax_r_fwd_batch_kernelPKfiiS0_S0_Pf(
	.param .u64 .ptr .align 1 _Z26softmax_r_fwd_batch_kernelPKfiiS0_S0_Pf_param_0,
	.param .u32 _Z26softmax_r_fwd_batch_kernelPKfiiS0_S0_Pf_param_1,
	.param .u32 _Z26softmax_r_fwd_batch_kernelPKfiiS0_S0_Pf_param_2,
	.param .u64 .ptr .align 1 _Z26softmax_r_fwd_batch_kernelPKfiiS0_S0_Pf_param_3,
	.param .u64 .ptr .align 1 _Z26softmax_r_fwd_batch_kernelPKfiiS0_S0_Pf_param_4,
	.param .u64 .ptr .align 1 _Z26softmax_r_fwd_batch_kernelPKfiiS0_S0_Pf_param_5
)
{
	.reg .pred 	%p<4>;
	.reg .b32 	%r<8>;
	.reg .b32 	%f<6>;
	.reg .b64 	%rd<15>;

	ld.param.u64 	%rd1, [_Z26softmax_r_fwd_batch_kernelPKfiiS0_S0_Pf_param_0];
	ld.param.u32 	%r3, [_Z26softmax_r_fwd_batch_kernelPKfiiS0_S0_Pf_param_1];
	ld.param.u32 	%r4, [_Z26softmax_r_fwd_batch_kernelPKfiiS0_S0_Pf_param_2];
	ld.param.u64 	%rd2, [_Z26softmax_r_fwd_batch_kernelPKfiiS0_S0_Pf_param_3];
	ld.param.u64 	%rd3, [_Z26softmax_r_fwd_batch_kernelPKfiiS0_S0_Pf_param_4];
	ld.param.u64 	%rd4, [_Z26softmax_r_fwd_batch_kernelPKfiiS0_S0_Pf_param_5];
	mov.u32 	%r5, %tid.x;
	mov.u32 	%r6, %ctaid.x;
	mov.u32 	%r7, %ntid.x;
	mad.lo.s32 	%r1, %r6, %r7, %r5;
	div.s32 	%r2, %r1, %r3;
	setp.lt.s32 	%p1, %r3, 0;
	setp.ge.s32 	%p2, %r2, %r4;
	or.pred  	%p3, %p1, %p2;
	@%p3 bra 	$L__BB2_2;
	cvta.to.global.u64 	%rd5, %rd1;
	cvta.to.global.u64 	%rd6, %rd2;
	cvta.to.global.u64 	%rd7, %rd3;
	cvta.to.global.u64 	%rd8, %rd4;
	mul.wide.s32 	%rd9, %r1, 4;
	add.s64 	%rd10, %rd5, %rd9;
	ld.global.f32 	%f1, [%rd10];
	add.s64 	%rd11, %rd6, %rd9;
	ld.global.f32 	%f2, [%rd11];
	mul.wide.s32 	%rd12, %r2, 4;
	add.s64 	%rd13, %rd7, %rd12;
	ld.global.f32 	%f3, [%rd13];
	sub.f32 	%f4, %f2, %f3;
	mul.f32 	%f5, %f1, %f4;
	add.s64 	%rd14, %rd8, %rd9;
	st.global.f32 	[%rd14], %f5;
$L__BB2_2:
	ret;

}
	// .globl	_Z34softmax_kl_loss_r_fwd_batch_kernelPKfiiS0_PKiPf
.visible .entry _Z34softmax_kl_loss_r_fwd_batch_kernelPKfiiS0_PKiPf(
	.param .u64 .ptr .align 1 _Z34softmax_kl_loss_r_fwd_batch_kernelPKfiiS0_PKiPf_param_0,
	.param .u32 _Z34softmax_kl_loss_r_fwd_batch_kernelPKfiiS0_PKiPf_param_1,
	.param .u32 _Z34softmax_kl_loss_r_fwd_batch_kernelPKfiiS0_PKiPf_param_2,
	.param .u64 .ptr .align 1 _Z34softmax_kl_loss_r_fwd_batch_kernelPKfiiS0_PKiPf_param_3,
	.param .u64 .ptr .align 1 _Z34softmax_kl_loss_r_fwd_batch_kernelPKfiiS0_PKiPf_param_4,
	.param .u64 .ptr .align 1 _Z34softmax_kl_loss_r_fwd_batch_kernelPKfiiS0_PKiPf_param_5
)
{
	.reg .pred 	%p<2>;
	.reg .b32 	%r<9>;
	.reg .b32 	%f<5>;
	.reg .b64 	%rd<15>;

	ld.param.u64 	%rd1, [_Z34softmax_kl_loss_r_fwd_batch_kernelPKfiiS0_PKiPf_param_0];
	ld.param.u32 	%r2, [_Z34softmax_kl_loss_r_fwd_batch_kernelPKfiiS0_PKiPf_param_1];
	ld.param.u32 	%r3, [_Z34softmax_kl_loss_r_fwd_batch_kernelPKfiiS0_PKiPf_param_2];
	ld.param.u64 	%rd2, [_Z34softmax_kl_loss_r_fwd_batch_kernelPKfiiS0_PKiPf_param_3];
	ld.param.u64 	%rd3, [_Z34softmax_kl_loss_r_fwd_batch_kernelPKfiiS0_PKiPf_param_4];
	ld.param.u64 	%rd4, [_Z34softmax_kl_loss_r_fwd_batch_kernelPKfiiS0_PKiPf_param_5];
	mov.u32 	%r4, %tid.x;
	mov.u32 	%r5, %ctaid.x;
	mov.u32 	%r6, %ntid.x;
	mad.lo.s32 	%r1, %r5, %r6, %r4;
	setp.ge.s32 	%p1, %r1, %r3;
	@%p1 bra 	$L__BB3_2;
	cvta.to.global.u64 	%rd5, %rd3;
	cvta.to.global.u64 	%rd6, %rd2;
	cvta.to.global.u64 	%rd7, %rd1;
	cvta.to.global.u64 	%rd8, %rd4;
	mul.wide.s32 	%rd9, %r1, 4;
	add.s64 	%rd10, %rd5, %rd9;
	ld.global.u32 	%r7, [%rd10];
	mad.lo.s32 	%r8, %r2, %r1, %r7;
	mul.wide.s32 	%rd11, %r8, 4;
	add.s64 	%rd12, %rd6, %rd11;
	ld.global.f32 	%f1, [%rd12];
	neg.f32 	%f2, %f1;
	add.s64 	%rd13, %rd7, %rd11;
	ld.global.f32 	%f3, [%rd13];
	div.rn.f32 	%f4, %f2, %f3;
	add.s64 	%rd14, %rd8, %rd9;
	st.global.f32 	[%rd14], %f4;
$L__BB3_2:
	ret;

}


// ===== COMPILED SASS (sm_100) =====

	.target	sm_100

	.elftype	@"ET_EXEC"


//--------------------- .note.nv.tkinfo           --------------------------
	.section	.note.nv.tkinfo,"",@"SHT_NOTE"
	.sectionflags	@"SHF_NOTE_NV_TKINFO"
	.tkinfo
        /*0018*/ 	.word	0x00000002
        /*0030*/ 	.string	""
        /*0030*/ 	.string	"ptxas"
        /*0030*/ 	.string	"Cuda compilation tools, release 13.0, V13.0.88"
        /*0030*/ 	.string	"Build cuda_13.0.r13.0/compiler.36424714_0"
        /*0030*/ 	.string	"-arch sm_100 -m 64 "



//--------------------- .note.nv.cuinfo           --------------------------
	.section	.note.nv.cuinfo,"",@"SHT_NOTE"
	.sectionflags	@"SHF_NOTE_NV_CUINFO"
        /*0018*/ 	.short	0x0002
        /*001a*/ 	.short	0x0064
        /*001c*/ 	.short	0x0082
	.zero		2


//--------------------- .nv.info                  --------------------------
	.section	.nv.info,"",@"SHT_CUDA_INFO"
	.align	4


	//----- nvinfo : EIATTR_REGCOUNT
	.align		4
        /*0000*/ 	.byte	0x04, 0x2f
        /*0002*/ 	.short	(.L_1 - .L_0)
	.align		4
.L_0:
        /*0004*/ 	.word	index@(_Z32softmax_kl_loss_fwd_batch_kernelPKfiiPKiS0_S0_Pf)
        /*0008*/ 	.word	0x00000010


	//----- nvinfo : EIATTR_FRAME_SIZE
	.align		4
.L_1:
        /*000c*/ 	.byte	0x04, 0x11
        /*000e*/ 	.short	(.L_3 - .L_2)
	.align		4
.L_2:
        /*0010*/ 	.word	index@(_Z32softmax_kl_loss_fwd_batch_kernelPKfiiPKiS0_S0_Pf)
        /*0014*/ 	.word	0x00000000


	//----- nvinfo : EIATTR_REGCOUNT
	.align		4
.L_3:
        /*0018*/ 	.byte	0x04, 0x2f
        /*001a*/ 	.short	(.L_5 - .L_4)
	.align		4
.L_4:
        /*001c*/ 	.word	index@(_Z32softmax_kl_loss_bwd_batch_kernelPKfiiPKiS0_S0_Pf)
        /*0020*/ 	.word	0x00000011


	//----- nvinfo : EIATTR_FRAME_SIZE
	.align		4
.L_5:
        /*0024*/ 	.byte	0x04, 0x11
        /*0026*/ 	.short	(.L_7 - .L_6)
	.align		4
.L_6:
        /*0028*/ 	.word	index@(_Z32softmax_kl_loss_bwd_batch_kernelPKfiiPKiS0_S0_Pf)
        /*002c*/ 	.word	0x00000000


	//----- nvinfo : EIATTR_REGCOUNT
	.align		4
.L_7:
        /*0030*/ 	.byte	0x04, 0x2f
        /*0032*/ 	.short	(.L_9 - .L_8)
	.align		4
.L_8:
        /*0034*/ 	.word	index@(_Z26softmax_r_fwd_batch_kernelPKfiiS0_S0_Pf)
        /*0038*/ 	.word	0x0000000e


	//----- nvinfo : EIATTR_FRAME_SIZE
	.align		4
.L_9:
        /*003c*/ 	.byte	0x04, 0x11
        /*003e*/ 	.short	(.L_11 - .L_10)
	.align		4
.L_10:
        /*0040*/ 	.word	index@(_Z26softmax_r_fwd_batch_kernelPKfiiS0_S0_Pf)
        /*0044*/ 	.word	0x00000000


	//----- nvinfo : EIATTR_REGCOUNT
	.align		4
.L_11:
        /*0048*/ 	.byte	0x04, 0x2f
        /*004a*/ 	.short	(.L_13 - .L_12)
	.align		4
.L_12:
        /*004c*/ 	.word	index@(_Z34softmax_kl_loss_r_fwd_batch_kernelPKfiiS0_PKiPf)
        /*0050*/ 	.word	0x00000010


	//----- nvinfo : EIATTR_FRAME_SIZE
	.align		4
.L_13:
        /*0054*/ 	.byte	0x04, 0x11
        /*0056*/ 	.short	(.L_15 - .L_14)
	.align		4
.L_14:
        /*0058*/ 	.word	index@($__internal_0_$__cuda_sm3x_div_rn_noftz_f32_slowpath)
        /*005c*/ 	.word	0x00000000


	//----- nvinfo : EIATTR_FRAME_SIZE
	.align		4
.L_15:
        /*0060*/ 	.byte	0x04, 0x11
        /*0062*/ 	.short	(.L_17 - .L_16)
	.align		4
.L_16:
        /*0064*/ 	.word	index@(_Z34softmax_kl_loss_r_fwd_batch_kernelPKfiiS0_PKiPf)
        /*0068*/ 	.word	0x00000000


	//----- nvinfo : EIATTR_MIN_STACK_SIZE
	.align		4
.L_17:
        /*006c*/ 	.byte	0x04, 0x12
        /*006e*/ 	.short	(.L_19 - .L_18)
	.align		4
.L_18:
        /*0070*/ 	.word	index@(_Z34softmax_kl_loss_r_fwd_batch_kernelPKfiiS0_PKiPf)
        /*0074*/ 	.word	0x00000000


	//----- nvinfo : EIATTR_MIN_STACK_SIZE
	.align		4
.L_19:
        /*0078*/ 	.byte	0x04, 0x12
        /*007a*/ 	.short	(.L_21 - .L_20)
	.align		4
.L_20:
        /*007c*/ 	.word	index@(_Z26softmax_r_fwd_batch_kernelPKfiiS0_S0_Pf)
        /*0080*/ 	.word	0x00000000


	//----- nvinfo : EIATTR_MIN_STACK_SIZE
	.align		4
.L_21:
        /*0084*/ 	.byte	0x04, 0x12
        /*0086*/ 	.short	(.L_23 - .L_22)
	.align		4
.L_22:
        /*0088*/ 	.word	index@(_Z32softmax_kl_loss_bwd_batch_kernelPKfiiPKiS0_S0_Pf)
        /*008c*/ 	.word	0x00000000


	//----- nvinfo : EIATTR_MIN_STACK_SIZE
	.align		4
.L_23:
        /*0090*/ 	.byte	0x04, 0x12
        /*0092*/ 	.short	(.L_25 - .L_24)
	.align		4
.L_24:
        /*0094*/ 	.word	index@(_Z32softmax_kl_loss_fwd_batch_kernelPKfiiPKiS0_S0_Pf)
        /*0098*/ 	.word	0x00000000
.L_25:


//--------------------- .nv.compat                --------------------------
	.section	.nv.compat,"",@"SHT_CUDA_COMPAT_INFO"
	.align	4
        /*0000*/ 	.byte	0x02, 0x09, 0x00, 0x00, 0x02, 0x02, 0x01, 0x00, 0x02, 0x05, 0x05, 0x00, 0x03, 0x07, 0x01, 0x01
        /*0010*/ 	.byte	0x02, 0x03, 0x00, 0x00, 0x02, 0x06, 0x01, 0x00, 0x04, 0x0b, 0x08, 0x00, 0x01, 0x00, 0x00, 0x00
        /*0020*/ 	.byte	0x00, 0x00, 0x00, 0x00


//--------------------- .nv.info._Z34softmax_kl_loss_r_fwd_batch_kernelPKfiiS0_PKiPf --------------------------
	.section	.nv.info._Z34softmax_kl_loss_r_fwd_batch_kernelPKfiiS0_PKiPf,"",@"SHT_CUDA_INFO"
	.sectionflags	@""
	.align	4


	//----- nvinfo : EIATTR_CUDA_API_VERSION
	.align		4
        /*0000*/ 	.byte	0x04, 0x37
        /*0002*/ 	.short	(.L_27 - .L_26)
.L_26:
        /*0004*/ 	.word	0x00000082


	//----- nvinfo : EIATTR_KPARAM_INFO
	.align		4
.L_27:
        /*0008*/ 	.byte	0x04, 0x17
        /*000a*/ 	.short	(.L_29 - .L_28)
.L_28:
        /*000c*/ 	.word	0x00000000
        /*0010*/ 	.short	0x0005
        /*0012*/ 	.short	0x0020
        /*0014*/ 	.byte	0x00, 0xf5, 0x21, 0x00


	//----- nvinfo : EIATTR_KPARAM_INFO
	.align		4
.L_29:
        /*0018*/ 	.byte	0x04, 0x17
        /*001a*/ 	.short	(.L_31 - .L_30)
.L_30:
        /*001c*/ 	.word	0x00000000
        /*0020*/ 	.short	0x0004
        /*0022*/ 	.short	0x0018
        /*0024*/ 	.byte	0x00, 0xf5, 0x21, 0x00


	//----- nvinfo : EIATTR_KPARAM_INFO
	.align		4
.L_31:
        /*0028*/ 	.byte	0x04, 0x17
        /*002a*/ 	.short	(.L_33 - .L_32)
.L_32:
        /*002c*/ 	.word	0x00000000
        /*0030*/ 	.short	0x0003
        /*0032*/ 	.short	0x0010
        /*0034*/ 	.byte	0x00, 0xf5, 0x21, 0x00


	//----- nvinfo : EIATTR_KPARAM_INFO
	.align		4
.L_33:
        /*0038*/ 	.byte	0x04, 0x17
        /*003a*/ 	.short	(.L_35 - .L_34)
.L_34:
        /*003c*/ 	.word	0x00000000
        /*0040*/ 	.short	0x0002
        /*0042*/ 	.short	0x000c
        /*0044*/ 	.byte	0x00, 0xf0, 0x11, 0x00


	//----- nvinfo : EIATTR_KPARAM_INFO
	.align		4
.L_35:
        /*0048*/ 	.byte	0x04, 0x17
        /*004a*/ 	.short	(.L_37 - .L_36)
.L_36:
        /*004c*/ 	.word	0x00000000
        /*0050*/ 	.short	0x0001
        /*0052*/ 	.short	0x0008
        /*0054*/ 	.byte	0x00, 0xf0, 0x11, 0x00


	//----- nvinfo : EIATTR_KPARAM_INFO
	.align		4
.L_37:
        /*0058*/ 	.byte	0x04, 0x17
        /*005a*/ 	.short	(.L_39 - .L_38)
.L_38:
        /*005c*/ 	.word	0x00000000
        /*0060*/ 	.short	0x0000
        /*0062*/ 	.short	0x0000
        /*0064*/ 	.byte	0x00, 0xf5, 0x21, 0x00


	//----- nvinfo : EIATTR_SPARSE_MMA_MASK
	.align		4
.L_39:
        /*0068*/ 	.byte	0x03, 0x50
        /*006a*/ 	.short	0x0000


	//----- nvinfo : EIATTR_MAXREG_COUNT
	.align		4
        /*006c*/ 	.byte	0x03, 0x1b
        /*006e*/ 	.short	0x00ff


	//----- nvinfo : EIATTR_MERCURY_ISA_VERSION
	.align		4
        /*0070*/ 	.byte	0x03, 0x5f
        /*0072*/ 	.short	0x0101


	//----- nvinfo : EIATTR_VRC_CTA_INIT_COUNT
	.align		4
        /*0074*/ 	.byte	0x02, 0x4a
	.zero		1
	.zero		1


	//----- nvinfo : EIATTR_EXIT_INSTR_OFFSETS
	.align		4
        /*0078*/ 	.byte	0x04, 0x1c
        /*007a*/ 	.short	(.L_41 - .L_40)


	//   ....[0]....
.L_40:
        /*007c*/ 	.word	0x00000070


	//   ....[1]....
        /*0080*/ 	.word	0x00000250


	//----- nvinfo : EIATTR_CRS_STACK_SIZE
	.align		4
.L_41:
        /*0084*/ 	.byte	0x04, 0x1e
        /*0086*/ 	.short	(.L_43 - .L_42)
.L_42:
        /*0088*/ 	.word	0x00000000


	//----- nvinfo : EIATTR_CBANK_PARAM_SIZE
	.align		4
.L_43:
        /*008c*/ 	.byte	0x03, 0x19
        /*008e*/ 	.short	0x0028


	//----- nvinfo : EIATTR_PARAM_CBANK
	.align		4
        /*0090*/ 	.byte	0x04, 0x0a
        /*0092*/ 	.short	(.L_45 - .L_44)
	.align		4
.L_44:
        /*0094*/ 	.word	index@(.nv.constant0._Z34softmax_kl_loss_r_fwd_batch_kernelPKfiiS0_PKiPf)
        /*0098*/ 	.short	0x0380
        /*009a*/ 	.short	0x0028


	//----- nvinfo : EIATTR_SW_WAR
	.align		4
.L_45:
        /*009c*/ 	.byte	0x04, 0x36
        /*009e*/ 	.short	(.L_47 - .L_46)
.L_46:
        /*00a0*/ 	.word	0x00000008
.L_47:


//--------------------- .nv.info._Z26softmax_r_fwd_batch_kernelPKfiiS0_S0_Pf --------------------------
	.section	.nv.info._Z26softmax_r_fwd_batch_kernelPKfiiS0_S0_Pf,"",@"SHT_CUDA_INFO"
	.sectionflags	@""
	.align	4


	//----- nvinfo : EIATTR_CUDA_API_VERSION
	.align		4
        /*0000*/ 	.byte	0x04, 0x37
        /*0002*/ 	.short	(.L_49 - .L_48)
.L_48:
        /*0004*/ 	.word	0x00000082


	//----- nvinfo : EIATTR_KPARAM_INFO
	.align		4
.L_49:
        /*0008*/ 	.byte	0x04, 0x17
        /*000a*/ 	.short	(.L_51 - .L_50)
.L_50:
        /*000c*/ 	.word	0x00000000
        /*0010*/ 	.short	0x0005
        /*0012*/ 	.short	0x0020
        /*0014*/ 	.byte	0x00, 0xf5, 0x21, 0x00


	//----- nvinfo : EIATTR_KPARAM_INFO
	.align		4
.L_51:
        /*0018*/ 	.byte	0x04, 0x17
        /*001a*/ 	.short	(.L_53 - .L_52)
.L_52:
        /*001c*/ 	.word	0x00000000
        /*0020*/ 	.short	0x0004
        /*0022*/ 	.short	0x0018
        /*0024*/ 	.byte	0x00, 0xf5, 0x21, 0x00


	//----- nvinfo : EIATTR_KPARAM_INFO
	.align		4
.L_53:
        /*0028*/ 	.byte	0x04, 0x17
        /*002a*/ 	.short	(.L_55 - .L_54)
.L_54:
        /*002c*/ 	.word	0x00000000
        /*0030*/ 	.short	0x0003
        /*0032*/ 	.short	0x0010
        /*0034*/ 	.byte	0x00, 0xf5, 0x21, 0x00


	//----- nvinfo : EIATTR_KPARAM_INFO
	.align		4
.L_55:
        /*0038*/ 	.byte	0x04, 0x17
        /*003a*/ 	.short	(.L_57 - .L_56)
.L_56:
        /*003c*/ 	.word	0x00000000
        /*0040*/ 	.short	0x0002
        /*0042*/ 	.short	0x000c
        /*0044*/ 	.byte	0x00, 0xf0, 0x11, 0x00


	//----- nvinfo : EIATTR_KPARAM_INFO
	.align		4
.L_57:
        /*0048*/ 	.byte	0x04, 0x17
        /*004a*/ 	.short	(.L_59 - .L_58)
.L_58:
        /*004c*/ 	.word	0x00000000
        /*0050*/ 	.short	0x0001
        /*0052*/ 	.short	0x0008
        /*0054*/ 	.byte	0x00, 0xf0, 0x11, 0x00


	//----- nvinfo : EIATTR_KPARAM_INFO
	.align		4
.L_59:
        /*0058*/ 	.byte	0x04, 0x17
        /*005a*/ 	.short	(.L_61 - .L_60)
.L_60:
        /*005c*/ 	.word	0x00000000
        /*0060*/ 	.short	0x0000
        /*0062*/ 	.short	0x0000
        /*0064*/ 	.byte	0x00, 0xf5, 0x21, 0x00


	//----- nvinfo : EIATTR_SPARSE_MMA_MASK
	.align		4
.L_61:
        /*0068*/ 	.byte	0x03, 0x50
        /*006a*/ 	.short	0x0000


	//----- nvinfo : EIATTR_MAXREG_COUNT
	.align		4
        /*006c*/ 	.byte	0x03, 0x1b
        /*006e*/ 	.short	0x00ff


	//----- nvinfo : EIATTR_MERCURY_ISA_VERSION
	.align		4
        /*0070*/ 	.byte	0x03, 0x5f
        /*0072*/ 	.short	0x0101


	//----- nvinfo : EIATTR_VRC_CTA_INIT_COUNT
	.align		4
        /*0074*/ 	.byte	0x02, 0x4a
	.zero		1
	.zero		1


	//----- nvinfo : EIATTR_EXIT_INSTR_OFFSETS
	.align		4
        /*0078*/ 	.byte	0x04, 0x1c
        /*007a*/ 	.short	(.L_63 - .L_62)


	//   ....[0]....
.L_62:
        /*007c*/ 	.word	0x00000210


	//   ....[1]....
        /*0080*/ 	.word	0x00000310


	//----- nvinfo : EIATTR_CBANK_PARAM_SIZE
	.align		4
.L_63:
        /*0084*/ 	.byte	0x03, 0x19
        /*0086*/ 	.short	0x0028


	//----- nvinfo : EIATTR_PARAM_CBANK
	.align		4
        /*0088*/ 	.byte	0x04, 0x0a
        /*008a*/ 	.short	(.L_65 - .L_64)
	.align		4
.L_64:
        /*008c*/ 	.word	index@(.nv.constant0._Z26softmax_r_fwd_batch_kernelPKfiiS0_S0_Pf)
        /*0090*/ 	.short	0x0380
        /*0092*/ 	.short	0x0028


	//----- nvinfo : EIATTR_SW_WAR
	.align		4
.L_65:
        /*0094*/ 	.byte	0x04, 0x36
        /*0096*/ 	.short	(.L_67 - .L_66)
.L_66:
        /*0098*/ 	.word	0x00000008
.L_67:


//--------------------- .nv.info._Z32softmax_kl_loss_bwd_batch_kernelPKfiiPKiS0_S0_Pf --------------------------
	.section	.nv.info._Z32softmax_kl_loss_bwd_batch_kernelPKfiiPKiS0_S0_Pf,"",@"SHT_CUDA_INFO"
	.sectionflags	@""
	.align	4


	//----- nvinfo : EIATTR_CUDA_API_VERSION
	.align		4
        /*0000*/ 	.byte	0x04, 0x37
        /*0002*/ 	.short	(.L_69 - .L_68)
.L_68:
        /*0004*/ 	.word	0x00000082


	//----- nvinfo : EIATTR_KPARAM_INFO
	.align		4
.L_69:
        /*0008*/ 	.byte	0x04, 0x17
        /*000a*/ 	.short	(.L_71 - .L_70)
.L_70:
        /*000c*/ 	.word	0x00000000
        /*0010*/ 	.short	0x0006
        /*0012*/ 	.short	0x0028
        /*0014*/ 	.byte	0x00, 0xf5, 0x21, 0x00


	//----- nvinfo : EIATTR_KPARAM_INFO
	.align		4
.L_71:
        /*0018*/ 	.byte	0x04, 0x17
        /*001a*/ 	.short	(.L_73 - .L_72)
.L_72:
        /*001c*/ 	.word	0x00000000
        /*0020*/ 	.short	0x0005
        /*0022*/ 	.short	0x0020
        /*0024*/ 	.byte	0x00, 0xf5, 0x21, 0x00


	//----- nvinfo : EIATTR_KPARAM_INFO
	.align		4
.L_73:
        /*0028*/ 	.byte	0x04, 0x17
        /*002a*/ 	.short	(.L_75 - .L_74)
.L_74:
        /*002c*/ 	.word	0x00000000
        /*0030*/ 	.short	0x0004
        /*0032*/ 	.short	0x0018
        /*0034*/ 	.byte	0x00, 0xf5, 0x21, 0x00


	//----- nvinfo : EIATTR_KPARAM_INFO
	.align		4
.L_75:
        /*0038*/ 	.byte	0x04, 0x17
        /*003a*/ 	.short	(.L_77 - .L_76)
.L_76:
        /*003c*/ 	.word	0x00000000
        /*0040*/ 	.short	0x0003
        /*0042*/ 	.short	0x0010
        /*0044*/ 	.byte	0x00, 0xf5, 0x21, 0x00


	//----- nvinfo : EIATTR_KPARAM_INFO
	.align		4
.L_77:
        /*0048*/ 	.byte	0x04, 0x17
        /*004a*/ 	.short	(.L_79 - .L_78)
.L_78:
        /*004c*/ 	.word	0x00000000
        /*0050*/ 	.short	0x0002
        /*0052*/ 	.short	0x000c
        /*0054*/ 	.byte	0x00, 0xf0, 0x11, 0x00


	//----- nvinfo : EIATTR_KPARAM_INFO
	.align		4
.L_79:
        /*0058*/ 	.byte	0x04, 0x17
        /*005a*/ 	.short	(.L_81 - .L_80)
.L_80:
        /*005c*/ 	.word	0x00000000
        /*0060*/ 	.short	0x0001
        /*0062*/ 	.short	0x0008
        /*0064*/ 	.byte	0x00, 0xf0, 0x11, 0x00


	//----- nvinfo : EIATTR_KPARAM_INFO
	.align		4
.L_81:
        /*0068*/ 	.byte	0x04, 0x17
        /*006a*/ 	.short	(.L_83 - .L_82)
.L_82:
        /*006c*/ 	.word	0x00000000
        /*0070*/ 	.short	0x0000
        /*0072*/ 	.short	0x0000
        /*0074*/ 	.byte	0x00, 0xf5, 0x21, 0x00


	//----- nvinfo : EIATTR_SPARSE_MMA_MASK
	.align		4
.L_83:
        /*0078*/ 	.byte	0x03, 0x50
        /*007a*/ 	.short	0x0000


	//----- nvinfo : EIATTR_MAXREG_COUNT
	.align		4
        /*007c*/ 	.byte	0x03, 0x1b
        /*007e*/ 	.short	0x00ff


	//----- nvinfo : EIATTR_MERCURY_ISA_VERSION
	.align		4
        /*0080*/ 	.byte	0x03, 0x5f
        /*0082*/ 	.short	0x0101


	//----- nvinfo : EIATTR_VRC_CTA_INIT_COUNT
	.align		4
        /*0084*/ 	.byte	0x02, 0x4a
	.zero		1
	.zero		1


	//----- nvinfo : EIATTR_EXIT_INSTR_OFFSETS
	.align		4
        /*0088*/ 	.byte	0x04, 0x1c
        /*008a*/ 	.short	(.L_85 - .L_84)


	//   ....[0]....
.L_84:
        /*008c*/ 	.word	0x00000220


	//   ....[1]....
        /*0090*/ 	.word	0x000003d0


	//----- nvinfo : EIATTR_CBANK_PARAM_SIZE
	.align		4
.L_85:
        /*0094*/ 	.byte	0x03, 0x19
        /*0096*/ 	.short	0x0030


	//----- nvinfo : EIATTR_PARAM_CBANK
	.align		4
        /*0098*/ 	.byte	0x04, 0x0a
        /*009a*/ 	.short	(.L_87 - .L_86)
	.align		4
.L_86:
        /*009c*/ 	.word	index@(.nv.constant0._Z32softmax_kl_loss_bwd_batch_kernelPKfiiPKiS0_S0_Pf)
        /*00a0*/ 	.short	0x0380
        /*00a2*/ 	.short	0x0030


	//----- nvinfo : EIATTR_SW_WAR
	.align		4
.L_87:
        /*00a4*/ 	.byte	0x04, 0x36
        /*00a6*/ 	.short	(.L_89 - .L_88)
.L_88:
        /*00a8*/ 	.word	0x00000008
.L_89:


//--------------------- .nv.info._Z32softmax_kl_loss_fwd_batch_kernelPKfiiPKiS0_S0_Pf --------------------------
	.section	.nv.info._Z32softmax_kl_loss_fwd_batch_kernelPKfiiPKiS0_S0_Pf,"",@"SHT_CUDA_INFO"
	.sectionflags	@""
	.align	4


	//----- nvinfo : EIATTR_CUDA_API_VERSION
	.align		4
        /*0000*/ 	.byte	0x04, 0x37
        /*0002*/ 	.short	(.L_91 - .L_90)
.L_90:
        /*0004*/ 	.word	0x00000082


	//----- nvinfo : EIATTR_KPARAM_INFO
	.align		4
.L_91:
        /*0008*/ 	.byte	0x04, 0x17
        /*000a*/ 	.short	(.L_93 - .L_92)
.L_92:
        /*000c*/ 	.word	0x00000000
        /*0010*/ 	.short	0x0006
        /*0012*/ 	.short	0x0028
        /*0014*/ 	.byte	0x00, 0xf5, 0x21, 0x00


	//----- nvinfo : EIATTR_KPARAM_INFO
	.align		4
.L_93:
        /*0018*/ 	.byte	0x04, 0x17
        /*001a*/ 	.short	(.L_95 - .L_94)
.L_94:
        /*001c*/ 	.word	0x00000000
        /*0020*/ 	.short	0x0005
        /*0022*/ 	.short	0x0020
        /*0024*/ 	.byte	0x00, 0xf5, 0x21, 0x00


	//----- nvinfo : EIATTR_KPARAM_INFO
	.align		4
.L_95:
        /*0028*/ 	.byte	0x04, 0x17
        /*002a*/ 	.short	(.L_97 - .L_96)
.L_96:
        /*002c*/ 	.word	0x00000000
        /*0030*/ 	.short	0x0004
        /*0032*/ 	.short	0x0018
        /*0034*/ 	.byte	0x00, 0xf5, 0x21, 0x00


	//----- nvinfo : EIATTR_KPARAM_INFO
	.align		4
.L_97:
        /*0038*/ 	.byte	0x04, 0x17
        /*003a*/ 	.short	(.L_99 - .L_98)
.L_98:
        /*003c*/ 	.word	0x00000000
        /*0040*/ 	.short	0x0003
        /*0042*/ 	.short	0x0010
        /*0044*/ 	.byte	0x00, 0xf5, 0x21, 0x00


	//----- nvinfo : EIATTR_KPARAM_INFO
	.align		4
.L_99:
        /*0048*/ 	.byte	0x04, 0x17
        /*004a*/ 	.short	(.L_101 - .L_100)
.L_100:
        /*004c*/ 	.word	0x00000000
        /*0050*/ 	.short	0x0002
        /*0052*/ 	.short	0x000c
        /*0054*/ 	.byte	0x00, 0xf0, 0x11, 0x00


	//----- nvinfo : EIATTR_KPARAM_INFO
	.align		4
.L_101:
        /*0058*/ 	.byte	0x04, 0x17
        /*005a*/ 	.short	(.L_103 - .L_102)
.L_102:
        /*005c*/ 	.word	0x00000000
        /*0060*/ 	.short	0x0001
        /*0062*/ 	.short	0x0008
        /*0064*/ 	.byte	0x00, 0xf0, 0x11, 0x00


	//----- nvinfo : EIATTR_KPARAM_INFO
	.align		4
.L_103:
        /*0068*/ 	.byte	0x04, 0x17
        /*006a*/ 	.short	(.L_105 - .L_104)
.L_104:
        /*006c*/ 	.word	0x00000000
        /*0070*/ 	.short	0x0000
        /*0072*/ 	.short	0x0000
        /*0074*/ 	.byte	0x00, 0xf5, 0x21, 0x00


	//----- nvinfo : EIATTR_SPARSE_MMA_MASK
	.align		4
.L_105:
        /*0078*/ 	.byte	0x03, 0x50
        /*007a*/ 	.short	0x0000


	//----- nvinfo : EIATTR_MAXREG_COUNT
	.align		4
        /*007c*/ 	.byte	0x03, 0x1b
        /*007e*/ 	.short	0x00ff


	//----- nvinfo : EIATTR_MERCURY_ISA_VERSION
	.align		4
        /*0080*/ 	.byte	0x03, 0x5f
        /*0082*/ 	.short	0x0101


	//----- nvinfo : EIATTR_VRC_CTA_INIT_COUNT
	.align		4
        /*0084*/ 	.byte	0x02, 0x4a
	.zero		1
	.zero		1


	//----- nvinfo : EIATTR_EXIT_INSTR_OFFSETS
	.align		4
        /*0088*/ 	.byte	0x04, 0x1c
        /*008a*/ 	.short	(.L_107 - .L_106)


	//   ....[0]....
.L_106:
        /*008c*/ 	.word	0x00000070


	//   ....[1]....
        /*0090*/ 	.word	0x00000360


	//----- nvinfo : EIATTR_CBANK_PARAM_SIZE
	.align		4
.L_107:
        /*0094*/ 	.byte	0x03, 0x19
        /*0096*/ 	.short	0x0030


	//----- nvinfo : EIATTR_PARAM_CBANK
	.align		4
        /*0098*/ 	.byte	0x04, 0x0a
        /*009a*/ 	.short	(.L_109 - .L_108)
	.align		4
.L_108:
        /*009c*/ 	.word	index@(.nv.constant0._Z32softmax_kl_loss_fwd_batch_kernelPKfiiPKiS0_S0_Pf)
        /*00a0*/ 	.short	0x0380
        /*00a2*/ 	.short	0x0030


	//----- nvinfo : EIATTR_SW_WAR
	.align		4
.L_109:
        /*00a4*/ 	.byte	0x04, 0x36
        /*00a6*/ 	.short	(.L_111 - .L_110)
.L_110:
        /*00a8*/ 	.word	0x00000008
.L_111:


//--------------------- .nv.callgraph             --------------------------
	.section	.nv.callgraph,"",@"SHT_CUDA_CALLGRAPH"
	.align	4
	.sectionentsize	8
	.align		4
        /*0000*/ 	.word	0x00000000
	.align		4
        /*0004*/ 	.word	0xffffffff
	.align		4
        /*0008*/ 	.word	0x00000000
	.align		4
        /*000c*/ 	.word	0xfffffffe
	.align		4
        /*0010*/ 	.word	0x00000000
	.align		4
        /*0014*/ 	.word	0xfffffffd
	.align		4
        /*0018*/ 	.word	0x00000000
	.align		4
        /*001c*/ 	.word	0xfffffffc


//--------------------- .text._Z34softmax_kl_loss_r_fwd_batch_kernelPKfiiS0_PKiPf --------------------------
	.section	.text._Z34softmax_kl_loss_r_fwd_batch_kernelPKfiiS0_PKiPf,"ax",@progbits
	.align	128
        .global         _Z34softmax_kl_loss_r_fwd_batch_kernelPKfiiS0_PKiPf
        .type           _Z34softmax_kl_loss_r_fwd_batch_kernelPKfiiS0_PKiPf,@function
        .size           _Z34softmax_kl_loss_r_fwd_batch_kernelPKfiiS0_PKiPf,(.L_x_17 - _Z34softmax_kl_loss_r_fwd_batch_kernelPKfiiS0_PKiPf)
        .other          _Z34softmax_kl_loss_r_fwd_batch_kernelPKfiiS0_PKiPf,@"STO_CUDA_ENTRY STV_DEFAULT"
_Z34softmax_kl_loss_r_fwd_batch_kernelPKfiiS0_PKiPf:
.text._Z34softmax_kl_loss_r_fwd_batch_kernelPKfiiS0_PKiPf:
[----:B------:R-:W-:Y:S01]  /*0000*/  LDC R1, c[0x0][0x37c] ;  /* 0x0000df00ff017b82 */ /* 0x000fe20000000800 */
[----:B------:R-:W0:Y:S07]  /*0010*/  S2R R2, SR_TID.X ;  /* 0x0000000000027919 */ /* 0x000e2e0000002100 */
[----:B------:R-:W0:Y:S01]  /*0020*/  S2UR UR4, SR_CTAID.X ;  /* 0x00000000000479c3 */ /* 0x000e220000002500 */
[----:B------:R-:W1:Y:S07]  /*0030*/  LDCU UR5, c[0x0][0x38c] ;  /* 0x00007180ff0577ac */ /* 0x000e6e0008000800 */
[----:B------:R-:W0:Y:S02]  /*0040*/  LDC R3, c[0x0][0x360] ;  /* 0x0000d800ff037b82 */ /* 0x000e240000000800 */
[----:B0-----:R-:W-:-:S05]  /*0050*/  IMAD R2, R3, UR4, R2 ;  /* 0x0000000403027c24 */ /* 0x001fca000f8e0202 */
[----:B-1----:R-:W-:-:S13]  /*0060*/  ISETP.GE.AND P0, PT, R2, UR5, PT ;  /* 0x0000000502007c0c */ /* 0x002fda000bf06270 */
[----:B------:R-:W-:Y:S05]  /*0070*/  @P0 EXIT ;  /* 0x000000000000094d */ /* 0x000fea0003800000 */
[----:B------:R-:W0:Y:S01]  /*0080*/  LDC.64 R4, c[0x0][0x398] ;  /* 0x0000e600ff047b82 */ /* 0x000e220000000a00 */
[----:B------:R-:W1:Y:S01]  /*0090*/  LDCU.64 UR4, c[0x0][0x358] ;  /* 0x00006b00ff0477ac */ /* 0x000e620008000a00 */
[----:B------:R-:W2:Y:S06]  /*00a0*/  LDCU UR6, c[0x0][0x388] ;  /* 0x00007100ff0677ac */ /* 0x000eac0008000800 */
[----:B------:R-:W3:Y:S08]  /*00b0*/  LDC.64 R8, c[0x0][0x380] ;  /* 0x0000e000ff087b82 */ /* 0x000ef00000000a00 */
[----:B------:R-:W4:Y:S01]  /*00c0*/  LDC.64 R6, c[0x0][0x390] ;  /* 0x0000e400ff067b82 */ /* 0x000f220000000a00 */
[----:B0-----:R-:W-:-:S06]  /*00d0*/  IMAD.WIDE R4, R2, 0x4, R4 ;  /* 0x0000000402047825 */ /* 0x001fcc00078e0204 */
[----:B-1----:R-:W2:Y:S02]  /*00e0*/  LDG.E R5, desc[UR4][R4.64] ;  /* 0x0000000404057981 */ /* 0x002ea4000c1e1900 */
[----:B--2---:R-:W-:-:S04]  /*00f0*/  IMAD R3, R2, UR6, R5 ;  /* 0x0000000602037c24 */ /* 0x004fc8000f8e0205 */
[----:B---3--:R-:W-:-:S06]  /*0100*/  IMAD.WIDE R8, R3, 0x4, R8 ;  /* 0x0000000403087825 */ /* 0x008fcc00078e0208 */
[----:B------:R-:W2:Y:S01]  /*0110*/  LDG.E R9, desc[UR4][R8.64] ;  /* 0x0000000408097981 */ /* 0x000ea2000c1e1900 */
[----:B----4-:R-:W-:-:S05]  /*0120*/  IMAD.WIDE R6, R3, 0x4, R6 ;  /* 0x0000000403067825 */ /* 0x010fca00078e0206 */
[----:B------:R-:W3:Y:S01]  /*0130*/  LDG.E R0, desc[UR4][R6.64] ;  /* 0x0000000406007981 */ /* 0x000ee2000c1e1900 */
[----:B------:R-:W-:Y:S01]  /*0140*/  BSSY.RECONVERGENT B0, `(.L_x_0) ;  /* 0x000000d000007945 */ /* 0x000fe20003800200 */
[----:B--2---:R-:W0:Y:S08]  /*0150*/  MUFU.RCP R10, R9 ;  /* 0x00000009000a7308 */ /* 0x004e300000001000 */
[----:B---3--:R-:W1:Y:S01]  /*0160*/  FCHK P0, -R0, R9 ;  /* 0x0000000900007302 */ /* 0x008e620000000100 */
[----:B0-----:R-:W-:-:S04]  /*0170*/  FFMA R3, -R9, R10, 1 ;  /* 0x3f80000009037423 */ /* 0x001fc8000000010a */
[----:B------:R-:W-:-:S04]  /*0180*/  FFMA R3, R10, R3, R10 ;  /* 0x000000030a037223 */ /* 0x000fc8000000000a */
[----:B------:R-:W-:-:S04]  /*0190*/  FFMA R4, -R0, R3, RZ ;  /* 0x0000000300047223 */ /* 0x000fc800000001ff */
[----:B------:R-:W-:-:S04]  /*01a0*/  FFMA R5, -R9, R4, -R0 ;  /* 0x0000000409057223 */ /* 0x000fc80000000900 */
[----:B------:R-:W-:Y:S01]  /*01b0*/  FFMA R11, R3, R5, R4 ;  /* 0x00000005030b7223 */ /* 0x000fe20000000004 */
[----:B-1----:R-:W-:Y:S06]  /*01c0*/  @!P0 BRA `(.L_x_1) ;  /* 0x0000000000108947 */ /* 0x002fec0003800000 */
[----:B------:R-:W-:Y:S01]  /*01d0*/  FADD R3, -R0, -RZ ;  /* 0x800000ff00037221 */ /* 0x000fe20000000100 */
[----:B------:R-:W-:-:S07]  /*01e0*/  MOV R4, 0x200 ;  /* 0x0000020000047802 */ /* 0x000fce0000000f00 */
[----:B------:R-:W-:Y:S05]  /*01f0*/  CALL.REL.NOINC `($__internal_0_$__cuda_sm3x_div_rn_noftz_f32_slowpath) ;  /* 0x0000000000187944 */ /* 0x000fea0003c00000 */
[----:B------:R-:W-:-:S07]  /*0200*/  IMAD.MOV.U32 R11, RZ, RZ, R0 ;  /* 0x000000ffff0b7224 */ /* 0x000fce00078e0000 */
.L_x_1:
[----:B------:R-:W-:Y:S05]  /*0210*/  BSYNC.RECONVERGENT B0 ;  /* 0x0000000000007941 */ /* 0x000fea0003800200 */
.L_x_0:
[----:B------:R-:W0:Y:S02]  /*0220*/  LDC.64 R4, c[0x0][0x3a0] ;  /* 0x0000e800ff047b82 */ /* 0x000e240000000a00 */
[----:B0-----:R-:W-:-:S05]  /*0230*/  IMAD.WIDE R2, R2, 0x4, R4 ;  /* 0x0000000402027825 */ /* 0x001fca00078e0204 */
[----:B------:R-:W-:Y:S01]  /*0240*/  STG.E desc[UR4][R2.64], R11 ;  /* 0x0000000b02007986 */ /* 0x000fe2000c101904 */
[----:B------:R-:W-:Y:S05]  /*0250*/  EXIT ;  /* 0x000000000000794d */ /* 0x000fea0003800000 */
        .weak           $__internal_0_$__cuda_sm3x_div_rn_noftz_f32_slowpath
        .type           $__internal_0_$__cuda_sm3x_div_rn_noftz_f32_slowpath,@function
        .size           $__internal_0_$__cuda_sm3x_div_rn_noftz_f32_slowpath,(.L_x_17 - $__internal_0_$__cuda_sm3x_div_rn_noftz_f32_slowpath)
$__internal_0_$__cuda_sm3x_div_rn_noftz_f32_slowpath:
[----:B------:R-:W-:Y:S01]  /*0260*/  SHF.R.U32.HI R5, RZ, 0x17, R9 ;  /* 0x00000017ff057819 */ /* 0x000fe20000011609 */
[----:B------:R-:W-:Y:S01]  /*0270*/  BSSY.RECONVERGENT B1, `(.L_x_2) ;  /* 0x0000063000017945 */ /* 0x000fe20003800200 */
[----:B------:R-:W-:Y:S02]  /*0280*/  SHF.R.U32.HI R0, RZ, 0x17, R3 ;  /* 0x00000017ff007819 */ /* 0x000fe40000011603 */
[----:B------:R-:W-:Y:S02]  /*0290*/  LOP3.LUT R6, R5, 0xff, RZ, 0xc0, !PT ;  /* 0x000000ff05067812 */ /* 0x000fe400078ec0ff */
[----:B------:R-:W-:-:S03]  /*02a0*/  LOP3.LUT R5, R0, 0xff, RZ, 0xc0, !PT ;  /* 0x000000ff00057812 */ /* 0x000fc600078ec0ff */
[----:B------:R-:W-:Y:S02]  /*02b0*/  VIADD R10, R6, 0xffffffff ;  /* 0xffffffff060a7836 */ /* 0x000fe40000000000 */
[----:B------:R-:W-:-:S03]  /*02c0*/  VIADD R8, R5, 0xffffffff ;  /* 0xffffffff05087836 */ /* 0x000fc60000000000 */
[----:B------:R-:W-:-:S04]  /*02d0*/  ISETP.GT.U32.AND P0, PT, R10, 0xfd, PT ;  /* 0x000000fd0a00780c */ /* 0x000fc80003f04070 */
[----:B------:R-:W-:-:S13]  /*02e0*/  ISETP.GT.U32.OR P0, PT, R8, 0xfd, P0 ;  /* 0x000000fd0800780c */ /* 0x000fda0000704470 */
[----:B------:R-:W-:Y:S01]  /*02f0*/  @!P0 IMAD.MOV.U32 R7, RZ, RZ, RZ ;  /* 0x000000ffff078224 */ /* 0x000fe200078e00ff */
[----:B------:R-:W-:Y:S06]  /*0300*/  @!P0 BRA `(.L_x_3) ;  /* 0x0000000000608947 */ /* 0x000fec0003800000 */
[----:B------:R-:W-:Y:S01]  /*0310*/  FSETP.GTU.FTZ.AND P0, PT, |R3|, +INF , PT ;  /* 0x7f8000000300780b */ /* 0x000fe20003f1c200 */
[----:B------:R-:W-:Y:S01]  /*0320*/  IMAD.MOV.U32 R0, RZ, RZ, R9 ;  /* 0x000000ffff007224 */ /* 0x000fe200078e0009 */
[----:B------:R-:W-:-:S04]  /*0330*/  FSETP.GTU.FTZ.AND P1, PT, |R9|, +INF , PT ;  /* 0x7f8000000900780b */ /* 0x000fc80003f3c200 */
[----:B------:R-:W-:-:S13]  /*0340*/  PLOP3.LUT P0, PT, P0, P1, PT, 0xf8, 0x8f ;  /* 0x00000000008f781c */ /* 0x000fda0000703f70 */
[----:B------:R-:W-:Y:S05]  /*0350*/  @P0 BRA `(.L_x_4) ;  /* 0x00000004004c0947 */ /* 0x000fea0003800000 */
[----:B------:R-:W-:-:S13]  /*0360*/  LOP3.LUT P0, RZ, R9, 0x7fffffff, R3, 0xc8, !PT ;  /* 0x7fffffff09ff7812 */ /* 0x000fda000780c803 */
[----:B------:R-:W-:Y:S05]  /*0370*/  @!P0 BRA `(.L_x_5) ;  /* 0x00000004003c8947 */ /* 0x000fea0003800000 */
[C---:B------:R-:W-:Y:S02]  /*0380*/  FSETP.NEU.FTZ.AND P2, PT, |R3|.reuse, +INF , PT ;  /* 0x7f8000000300780b */ /* 0x040fe40003f5d200 */
[----:B------:R-:W-:Y:S02]  /*0390*/  FSETP.NEU.FTZ.AND P1, PT, |R0|, +INF , PT ;  /* 0x7f8000000000780b */ /* 0x000fe40003f3d200 */
[----:B------:R-:W-:-:S11]  /*03a0*/  FSETP.NEU.FTZ.AND P0, PT, |R3|, +INF , PT ;  /* 0x7f8000000300780b */ /* 0x000fd60003f1d200 */
[----:B------:R-:W-:Y:S05]  /*03b0*/  @!P1 BRA !P2, `(.L_x_5) ;  /* 0x00000004002c9947 */ /* 0x000fea0005000000 */
[----:B------:R-:W-:-:S04]  /*03c0*/  LOP3.LUT P2, RZ, R3, 0x7fffffff, RZ, 0xc0, !PT ;  /* 0x7fffffff03ff7812 */ /* 0x000fc8000784c0ff */
[----:B------:R-:W-:-:S13]  /*03d0*/  PLOP3.LUT P1, PT, P1, P2, PT, 0x2f, 0xf2 ;  /* 0x0000000000f2781c */ /* 0x000fda0000f24577 */
[----:B------:R-:W-:Y:S05]  /*03e0*/  @P1 BRA `(.L_x_6) ;  /* 0x0000000400181947 */ /* 0x000fea0003800000 */
[----:B------:R-:W-:-:S04]  /*03f0*/  LOP3.LUT P1, RZ, R9, 0x7fffffff, RZ, 0xc0, !PT ;  /* 0x7fffffff09ff7812 */ /* 0x000fc8000782c0ff */
[----:B------:R-:W-:-:S13]  /*0400*/  PLOP3.LUT P0, PT, P0, P1, PT, 0x2f, 0xf2 ;  /* 0x0000000000f2781c */ /* 0x000fda0000702577 */
[----:B------:R-:W-:Y:S05]  /*0410*/  @P0 BRA `(.L_x_7) ;  /* 0x0000000400000947 */ /* 0x000fea0003800000 */
[----:B------:R-:W-:Y:S02]  /*0420*/  ISETP.GE.AND P0, PT, R8, RZ, PT ;  /* 0x000000ff0800720c */ /* 0x000fe40003f06270 */
[----:B------:R-:W-:-:S11]  /*0430*/  ISETP.GE.AND P1, PT, R10, RZ, PT ;  /* 0x000000ff0a00720c */ /* 0x000fd60003f26270 */
[----:B------:R-:W-:Y:S02]  /*0440*/  @P0 IMAD.MOV.U32 R7, RZ, RZ, RZ ;  /* 0x000000ffff070224 */ /* 0x000fe400078e00ff */
[----:B------:R-:W-:Y:S01]  /*0450*/  @!P0 FFMA R3, R3, 1.84467440737095516160e+19, RZ ;  /* 0x5f80000003038823 */ /* 0x000fe200000000ff */
[----:B------:R-:W-:Y:S02]  /*0460*/  @!P0 IMAD.MOV.U32 R7, RZ, RZ, -0x40 ;  /* 0xffffffc0ff078424 */ /* 0x000fe400078e00ff */
[----:B------:R-:W-:Y:S02]  /*0470*/  @!P1 FFMA R9, R0, 1.84467440737095516160e+19, RZ ;  /* 0x5f80000000099823 */ /* 0x000fe400000000ff */
[----:B------:R-:W-:-:S07]  /*0480*/  @!P1 VIADD R7, R7, 0x40 ;  /* 0x0000004007079836 */ /* 0x000fce0000000000 */
.L_x_3:
[----:B------:R-:W-:Y:S01]  /*0490*/  LEA R0, R6, 0xc0800000, 0x17 ;  /* 0xc080000006007811 */ /* 0x000fe200078eb8ff */
[----:B------:R-:W-:Y:S01]  /*04a0*/  VIADD R5, R5, 0xffffff81 ;  /* 0xffffff8105057836 */ /* 0x000fe20000000000 */
[----:B------:R-:W-:Y:S03]  /*04b0*/  BSSY.RECONVERGENT B2, `(.L_x_8) ;  /* 0x0000035000027945 */ /* 0x000fe60003800200 */
[----:B------:R-:W-:Y:S01]  /*04c0*/  IMAD.IADD R9, R9, 0x1, -R0 ;  /* 0x0000000109097824 */ /* 0x000fe200078e0a00 */
[C---:B------:R-:W-:Y:S01]  /*04d0*/  IADD3 R6, PT, PT, R5.reuse, 0x7f, -R6 ;  /* 0x0000007f05067810 */ /* 0x040fe20007ffe806 */
[----:B------:R-:W-:Y:S02]  /*04e0*/  IMAD R0, R5, -0x800000, R3 ;  /* 0xff80000005007824 */ /* 0x000fe400078e0203 */
[----:B------:R-:W0:Y:S01]  /*04f0*/  MUFU.RCP R8, R9 ;  /* 0x0000000900087308 */ /* 0x000e220000001000 */
[----:B------:R-:W-:Y:S01]  /*0500*/  FADD.FTZ R11, -R9, -RZ ;  /* 0x800000ff090b7221 */ /* 0x000fe20000010100 */
[----:B------:R-:W-:-:S03]  /*0510*/  IMAD.IADD R6, R6, 0x1, R7 ;  /* 0x0000000106067824 */ /* 0x000fc600078e0207 */
[----:B0-----:R-:W-:-:S04]  /*0520*/  FFMA R13, R8, R11, 1 ;  /* 0x3f800000080d7423 */ /* 0x001fc8000000000b */
[----:B------:R-:W-:-:S04]  /*0530*/  FFMA R10, R8, R13, R8 ;  /* 0x0000000d080a7223 */ /* 0x000fc80000000008 */
[----:B------:R-:W-:-:S04]  /*0540*/  FFMA R3, R0, R10, RZ ;  /* 0x0000000a00037223 */ /* 0x000fc800000000ff */
[----:B------:R-:W-:-:S04]  /*0550*/  FFMA R8, R11, R3, R0 ;  /* 0x000000030b087223 */ /* 0x000fc80000000000 */
[----:B------:R-:W-:-:S04]  /*0560*/  FFMA R13, R10, R8, R3 ;  /* 0x000000080a0d7223 */ /* 0x000fc80000000003 */
[----:B------:R-:W-:-:S04]  /*0570*/  FFMA R8, R11, R13, R0 ;  /* 0x0000000d0b087223 */ /* 0x000fc80000000000 */
[----:B------:R-:W-:-:S05]  /*0580*/  FFMA R0, R10, R8, R13 ;  /* 0x000000080a007223 */ /* 0x000fca000000000d */
[----:B------:R-:W-:-:S04]  /*0590*/  SHF.R.U32.HI R3, RZ, 0x17, R0 ;  /* 0x00000017ff037819 */ /* 0x000fc80000011600 */
[----:B------:R-:W-:-:S05]  /*05a0*/  LOP3.LUT R3, R3, 0xff, RZ, 0xc0, !PT ;  /* 0x000000ff03037812 */ /* 0x000fca00078ec0ff */
[----:B------:R-:W-:-:S04]  /*05b0*/  IMAD.IADD R7, R3, 0x1, R6 ;  /* 0x0000000103077824 */ /* 0x000fc800078e0206 */
[----:B------:R-:W-:-:S05]  /*05c0*/  VIADD R3, R7, 0xffffffff ;  /* 0xffffffff07037836 */ /* 0x000fca0000000000 */
[----:B------:R-:W-:-:S13]  /*05d0*/  ISETP.GE.U32.AND P0, PT, R3, 0xfe, PT ;  /* 0x000000fe0300780c */ /* 0x000fda0003f06070 */
[----:B------:R-:W-:Y:S05]  /*05e0*/  @!P0 BRA `(.L_x_9) ;  /* 0x0000000000808947 */ /* 0x000fea0003800000 */
[----:B------:R-:W-:-:S13]  /*05f0*/  ISETP.GT.AND P0, PT, R7, 0xfe, PT ;  /* 0x000000fe0700780c */ /* 0x000fda0003f04270 */
[----:B------:R-:W-:Y:S05]  /*0600*/  @P0 BRA `(.L_x_10) ;  /* 0x00000000006c0947 */ /* 0x000fea0003800000 */
[----:B------:R-:W-:-:S13]  /*0610*/  ISETP.GE.AND P0, PT, R7, 0x1, PT ;  /* 0x000000010700780c */ /* 0x000fda0003f06270 */
[----:B------:R-:W-:Y:S05]  /*0620*/  @P0 BRA `(.L_x_11) ;  /* 0x0000000000740947 */ /* 0x000fea0003800000 */
[----:B------:R-:W-:Y:S02]  /*0630*/  ISETP.GE.AND P0, PT, R7, -0x18, PT ;  /* 0xffffffe80700780c */ /* 0x000fe40003f06270 */
[----:B------:R-:W-:-:S11]  /*0640*/  LOP3.LUT R0, R0, 0x80000000, RZ, 0xc0, !PT ;  /* 0x8000000000007812 */ /* 0x000fd600078ec0ff */
[----:B------:R-:W-:Y:S05]  /*0650*/  @!P0 BRA `(.L_x_11) ;  /* 0x0000000000688947 */ /* 0x000fea0003800000 */
[CCC-:B------:R-:W-:Y:S01]  /*0660*/  FFMA.RZ R3, R10.reuse, R8.reuse, R13.reuse ;  /* 0x000000080a037223 */ /* 0x1c0fe2000000c00d */
[CCC-:B------:R-:W-:Y:S01]  /*0670*/  FFMA.RM R6, R10.reuse, R8.reuse, R13.reuse ;  /* 0x000000080a067223 */ /* 0x1c0fe2000000400d */
[C---:B------:R-:W-:Y:S02]  /*0680*/  ISETP.NE.AND P2, PT, R7.reuse, RZ, PT ;  /* 0x000000ff0700720c */ /* 0x040fe40003f45270 */
[----:B------:R-:W-:Y:S02]  /*0690*/  ISETP.NE.AND P1, PT, R7, RZ, PT ;  /* 0x000000ff0700720c */ /* 0x000fe40003f25270 */
[----:B------:R-:W-:Y:S01]  /*06a0*/  LOP3.LUT R5, R3, 0x7fffff, RZ, 0xc0, !PT ;  /* 0x007fffff03057812 */ /* 0x000fe200078ec0ff */
[----:B------:R-:W-:Y:S01]  /*06b0*/  FFMA.RP R3, R10, R8, R13 ;  /* 0x000000080a037223 */ /* 0x000fe2000000800d */
[----:B------:R-:W-:Y:S02]  /*06c0*/  VIADD R8, R7, 0x20 ;  /* 0x0000002007087836 */ /* 0x000fe40000000000 */
[----:B------:R-:W-:Y:S01]  /*06d0*/  LOP3.LUT R5, R5, 0x800000, RZ, 0xfc, !PT ;  /* 0x0080000005057812 */ /* 0x000fe200078efcff */
[----:B------:R-:W-:Y:S01]  /*06e0*/  IMAD.MOV R7, RZ, RZ, -R7 ;  /* 0x000000ffff077224 */ /* 0x000fe200078e0a07 */
[----:B------:R-:W-:-:S02]  /*06f0*/  FSETP.NEU.FTZ.AND P0, PT, R3, R6, PT ;  /* 0x000000060300720b */ /* 0x000fc40003f1d000 */
[----:B------:R-:W-:Y:S02]  /*0700*/  SHF.L.U32 R8, R5, R8, RZ ;  /* 0x0000000805087219 */ /* 0x000fe400000006ff */
[----:B------:R-:W-:Y:S02]  /*0710*/  SEL R6, R7, RZ, P2 ;  /* 0x000000ff07067207 */ /* 0x000fe40001000000 */
[----:B------:R-:W-:Y:S02]  /*0720*/  ISETP.NE.AND P1, PT, R8, RZ, P1 ;  /* 0x000000ff0800720c */ /* 0x000fe40000f25270 */
[----:B------:R-:W-:Y:S02]  /*0730*/  SHF.R.U32.HI R6, RZ, R6, R5 ;  /* 0x00000006ff067219 */ /* 0x000fe40000011605 */
[----:B------:R-:W-:Y:S02]  /*0740*/  PLOP3.LUT P0, PT, P0, P1, PT, 0xf8, 0x8f ;  /* 0x00000000008f781c */ /* 0x000fe40000703f70 */
[----:B------:R-:W-:-:S02]  /*0750*/  SHF.R.U32.HI R8, RZ, 0x1, R6 ;  /* 0x00000001ff087819 */ /* 0x000fc40000011606 */
[----:B------:R-:W-:-:S04]  /*0760*/  SEL R3, RZ, 0x1, !P0 ;  /* 0x00000001ff037807 */ /* 0x000fc80004000000 */
[----:B------:R-:W-:-:S04]  /*0770*/  LOP3.LUT R3, R3, 0x1, R8, 0xf8, !PT ;  /* 0x0000000103037812 */ /* 0x000fc800078ef808 */
[----:B------:R-:W-:-:S05]  /*0780*/  LOP3.LUT R3, R3, R6, RZ, 0xc0, !PT ;  /* 0x0000000603037212 */ /* 0x000fca00078ec0ff */
[----:B------:R-:W-:-:S05]  /*0790*/  IMAD.IADD R3, R8, 0x1, R3 ;  /* 0x0000000108037824 */ /* 0x000fca00078e0203 */
[----:B------:R-:W-:Y:S01]  /*07a0*/  LOP3.LUT R0, R3, R0, RZ, 0xfc, !PT ;  /* 0x0000000003007212 */ /* 0x000fe200078efcff */
[----:B------:R-:W-:Y:S06]  /*07b0*/  BRA `(.L_x_11) ;  /* 0x0000000000107947 */ /* 0x000fec0003800000 */
.L_x_10:
[----:B------:R-:W-:-:S04]  /*07c0*/  LOP3.LUT R0, R0, 0x80000000, RZ, 0xc0, !PT ;  /* 0x8000000000007812 */ /* 0x000fc800078ec0ff */
[----:B------:R-:W-:Y:S01]  /*07d0*/  LOP3.LUT R0, R0, 0x7f800000, RZ, 0xfc, !PT ;  /* 0x7f80000000007812 */ /* 0x000fe200078efcff */
[----:B------:R-:W-:Y:S06]  /*07e0*/  BRA `(.L_x_11) ;  /* 0x0000000000047947 */ /* 0x000fec0003800000 */
.L_x_9:
[----:B------:R-:W-:-:S07]  /*07f0*/  IMAD R0, R6, 0x800000, R0 ;  /* 0x0080000006007824 */ /* 0x000fce00078e0200 */
.L_x_11:
[----:B------:R-:W-:Y:S05]  /*0800*/  BSYNC.RECONVERGENT B2 ;  /* 0x0000000000027941 */ /* 0x000fea0003800200 */
.L_x_8:
[----:B------:R-:W-:Y:S05]  /*0810*/  BRA `(.L_x_12) ;  /* 0x0000000000207947 */ /* 0x000fea0003800000 */
.L_x_7:
[----:B------:R-:W-:-:S04]  /*0820*/  LOP3.LUT R0, R9, 0x80000000, R3, 0x48, !PT ;  /* 0x8000000009007812 */ /* 0x000fc800078e4803 */
[----:B------:R-:W-:Y:S01]  /*0830*/  LOP3.LUT R0, R0, 0x7f800000, RZ, 0xfc, !PT ;  /* 0x7f80000000007812 */ /* 0x000fe200078efcff */
[----:B------:R-:W-:Y:S06]  /*0840*/  BRA `(.L_x_12) ;  /* 0x0000000000147947 */ /* 0x000fec0003800000 */
.L_x_6:
[----:B------:R-:W-:Y:S01]  /*0850*/  LOP3.LUT R0, R9, 0x80000000, R3, 0x48, !PT ;  /* 0x8000000009007812 */ /* 0x000fe200078e4803 */
[----:B------:R-:W-:Y:S06]  /*0860*/  BRA `(.L_x_12) ;  /* 0x00000000000c7947 */ /* 0x000fec0003800000 */
.L_x_5:
[----:B------:R-:W0:Y:S01]  /*0870*/  MUFU.RSQ R0, -QNAN ;  /* 0xffc0000000007908 */ /* 0x000e220000001400 */
[----:B------:R-:W-:Y:S05]  /*0880*/  BRA `(.L_x_12) ;  /* 0x0000000000047947 */ /* 0x000fea0003800000 */
.L_x_4:
[----:B------:R-:W-:-:S07]  /*0890*/  FADD.FTZ R0, R3, R0 ;  /* 0x0000000003007221 */ /* 0x000fce0000010000 */
.L_x_12:
[----:B------:R-:W-:Y:S05]  /*08a0*/  BSYNC.RECONVERGENT B1 ;  /* 0x0000000000017941 */ /* 0x000fea0003800200 */
.L_x_2:
[----:B------:R-:W-:-:S04]  /*08b0*/  IMAD.MOV.U32 R5, RZ, RZ, 0x0 ;  /* 0x00000000ff057424 */ /* 0x000fc800078e00ff */
[----:B0-----:R-:W-:Y:S05]  /*08c0*/  RET.REL.NODEC R4 `(_Z34softmax_kl_loss_r_fwd_batch_kernelPKfiiS0_PKiPf) ;  /* 0xfffffff404cc7950 */ /* 0x001fea0003c3ffff */
.L_x_13:
[----:B------:R-:W-:-:S00]  /*08d0*/  BRA `(.L_x_13) ;  /* 0xfffffffc00fc7947 */ /* 0x000fc0000383ffff */
[----:B------:R-:W-:-:S00]  /*08e0*/  NOP ;  /* 0x0000000000007918 */ /* 0x000fc00000000000 */
        /* <DEDUP_REMOVED lines=9> */
.L_x_17:


//--------------------- .text._Z26softmax_r_fwd_batch_kernelPKfiiS0_S0_Pf --------------------------
	.section	.text._Z26softmax_r_fwd_batch_kernelPKfiiS0_S0_Pf,"ax",@progbits
	.align	128
        .global         _Z26softmax_r_fwd_batch_kernelPKfiiS0_S0_Pf
        .type           _Z26softmax_r_fwd_batch_kernelPKfiiS0_S0_Pf,@function
        .size           _Z26softmax_r_fwd_batch_kernelPKfiiS0_S0_Pf,(.L_x_19 - _Z26softmax_r_fwd_batch_kernelPKfiiS0_S0_Pf)
        .other          _Z26softmax_r_fwd_batch_kernelPKfiiS0_S0_Pf,@"STO_CUDA_ENTRY STV_DEFAULT"
_Z26softmax_r_fwd_batch_kernelPKfiiS0_S0_Pf:
.text._Z26softmax_r_fwd_batch_kernelPKfiiS0_S0_Pf:
[----:B------:R-:W-:Y:S08]  /*0000*/  LDC R1, c[0x0][0x37c] ;  /* 0x0000df00ff017b82 */ /* 0x000ff00000000800 */
[----:B------:R-:W0:Y:S01]  /*0010*/  LDC R9, c[0x0][0x388] ;  /* 0x0000e200ff097b82 */ /* 0x000e220000000800 */
[----:B------:R-:W1:Y:S07]  /*0020*/  S2R R0, SR_TID.X ;  /* 0x0000000000007919 */ /* 0x000e6e0000002100 */
[----:B------:R-:W1:Y:S08]  /*0030*/  S2UR UR4, SR_CTAID.X ;  /* 0x00000000000479c3 */ /* 0x000e700000002500 */
[----:B------:R-:W1:Y:S01]  /*0040*/  LDC R5, c[0x0][0x360] ;  /* 0x0000d800ff057b82 */ /* 0x000e620000000800 */
[----:B0-----:R-:W-:-:S04]  /*0050*/  IABS R7, R9 ;  /* 0x0000000900077213 */ /* 0x001fc80000000000 */
[----:B------:R-:W0:Y:S01]  /*0060*/  I2F.RP R4, R7 ;  /* 0x0000000700047306 */ /* 0x000e220000209400 */
[----:B-1----:R-:W-:Y:S01]  /*0070*/  IMAD R0, R5, UR4, R0 ;  /* 0x0000000405007c24 */ /* 0x002fe2000f8e0200 */
[----:B------:R-:W1:Y:S06]  /*0080*/  LDCU UR4, c[0x0][0x38c] ;  /* 0x00007180ff0477ac */ /* 0x000e6c0008000800 */
[----:B0-----:R-:W0:Y:S02]  /*0090*/  MUFU.RCP R4, R4 ;  /* 0x0000000400047308 */ /* 0x001e240000001000 */
[----:B0-----:R-:W-:-:S02]  /*00a0*/  IADD3 R2, PT, PT, R4, 0xffffffe, RZ ;  /* 0x0ffffffe04027810 */ /* 0x001fc40007ffe0ff */
[----:B------:R-:W-:-:S04]  /*00b0*/  IABS R4, R0 ;  /* 0x0000000000047213 */ /* 0x000fc80000000000 */
[----:B------:R0:W2:Y:S02]  /*00c0*/  F2I.FTZ.U32.TRUNC.NTZ R3, R2 ;  /* 0x0000000200037305 */ /* 0x0000a4000021f000 */
[----:B0-----:R-:W-:Y:S01]  /*00d0*/  IMAD.MOV.U32 R2, RZ, RZ, RZ ;  /* 0x000000ffff027224 */ /* 0x001fe200078e00ff */
[----:B--2---:R-:W-:-:S05]  /*00e0*/  IADD3 R6, PT, PT, RZ, -R3, RZ ;  /* 0x80000003ff067210 */ /* 0x004fca0007ffe0ff */
[----:B------:R-:W-:-:S04]  /*00f0*/  IMAD R5, R6, R7, RZ ;  /* 0x0000000706057224 */ /* 0x000fc800078e02ff */
[----:B------:R-:W-:-:S06]  /*0100*/  IMAD.HI.U32 R3, R3, R5, R2 ;  /* 0x0000000503037227 */ /* 0x000fcc00078e0002 */
[----:B------:R-:W-:-:S05]  /*0110*/  IMAD.HI.U32 R3, R3, R4, RZ ;  /* 0x0000000403037227 */ /* 0x000fca00078e00ff */
[----:B------:R-:W-:-:S05]  /*0120*/  IADD3 R5, PT, PT, -R3, RZ, RZ ;  /* 0x000000ff03057210 */ /* 0x000fca0007ffe1ff */
[----:B------:R-:W-:-:S05]  /*0130*/  IMAD R2, R7, R5, R4 ;  /* 0x0000000507027224 */ /* 0x000fca00078e0204 */
[----:B------:R-:W-:-:S13]  /*0140*/  ISETP.GT.U32.AND P2, PT, R7, R2, PT ;  /* 0x000000020700720c */ /* 0x000fda0003f44070 */
[----:B------:R-:W-:Y:S01]  /*0150*/  @!P2 IMAD.IADD R2, R2, 0x1, -R7 ;  /* 0x000000010202a824 */ /* 0x000fe200078e0a07 */
[----:B------:R-:W-:Y:S02]  /*0160*/  @!P2 IADD3 R3, PT, PT, R3, 0x1, RZ ;  /* 0x000000010303a810 */ /* 0x000fe40007ffe0ff */
[----:B------:R-:W-:Y:S02]  /*0170*/  ISETP.NE.AND P2, PT, R9, RZ, PT ;  /* 0x000000ff0900720c */ /* 0x000fe40003f45270 */
[----:B------:R-:W-:Y:S02]  /*0180*/  ISETP.GE.U32.AND P0, PT, R2, R7, PT ;  /* 0x000000070200720c */ /* 0x000fe40003f06070 */
[----:B------:R-:W-:-:S04]  /*0190*/  LOP3.LUT R2, R0, R9, RZ, 0x3c, !PT ;  /* 0x0000000900027212 */ /* 0x000fc800078e3cff */
[----:B------:R-:W-:-:S07]  /*01a0*/  ISETP.GE.AND P1, PT, R2, RZ, PT ;  /* 0x000000ff0200720c */ /* 0x000fce0003f26270 */
[----:B------:R-:W-:-:S05]  /*01b0*/  @P0 VIADD R3, R3, 0x1 ;  /* 0x0000000103030836 */ /* 0x000fca0000000000 */
[----:B------:R-:W-:-:S05]  /*01c0*/  MOV R11, R3 ;  /* 0x00000003000b7202 */ /* 0x000fca0000000f00 */
[----:B------:R-:W-:Y:S01]  /*01d0*/  @!P1 IMAD.MOV R11, RZ, RZ, -R11 ;  /* 0x000000ffff0b9224 */ /* 0x000fe200078e0a0b */
[----:B------:R-:W-:-:S04]  /*01e0*/  @!P2 LOP3.LUT R11, RZ, R9, RZ, 0x33, !PT ;  /* 0x00000009ff0ba212 */ /* 0x000fc800078e33ff */
[----:B-1----:R-:W-:-:S04]  /*01f0*/  ISETP.GE.AND P0, PT, R11, UR4, PT ;  /* 0x000000040b007c0c */ /* 0x002fc8000bf06270 */
[----:B------:R-:W-:-:S13]  /*0200*/  ISETP.LT.OR P0, PT, R9, RZ, P0 ;  /* 0x000000ff0900720c */ /* 0x000fda0000701670 */
[----:B------:R-:W-:Y:S05]  /*0210*/  @P0 EXIT ;  /* 0x000000000000094d */ /* 0x000fea0003800000 */
[----:B------:R-:W0:Y:S01]  /*0220*/  LDC.64 R6, c[0x0][0x398] ;  /* 0x0000e600ff067b82 */ /* 0x000e220000000a00 */
[----:B------:R-:W1:Y:S07]  /*0230*/  LDCU.64 UR4, c[0x0][0x358] ;  /* 0x00006b00ff0477ac */ /* 0x000e6e0008000a00 */
[----:B------:R-:W2:Y:S08]  /*0240*/  LDC.64 R4, c[0x0][0x390] ;  /* 0x0000e400ff047b82 */ /* 0x000eb00000000a00 */
[----:B------:R-:W3:Y:S01]  /*0250*/  LDC.64 R2, c[0x0][0x380] ;  /* 0x0000e000ff027b82 */ /* 0x000ee20000000a00 */
[----:B0-----:R-:W-:-:S07]  /*0260*/  IMAD.WIDE R6, R11, 0x4, R6 ;  /* 0x000000040b067825 */ /* 0x001fce00078e0206 */
[----:B------:R-:W0:Y:S01]  /*0270*/  LDC.64 R8, c[0x0][0x3a0] ;  /* 0x0000e800ff087b82 */ /* 0x000e220000000a00 */
[----:B-1----:R-:W4:Y:S01]  /*0280*/  LDG.E R7, desc[UR4][R6.64] ;  /* 0x0000000406077981 */ /* 0x002f22000c1e1900 */
[----:B--2---:R-:W-:-:S06]  /*0290*/  IMAD.WIDE R4, R0, 0x4, R4 ;  /* 0x0000000400047825 */ /* 0x004fcc00078e0204 */
[----:B------:R-:W4:Y:S01]  /*02a0*/  LDG.E R4, desc[UR4][R4.64] ;  /* 0x0000000404047981 */ /* 0x000f22000c1e1900 */
[----:B---3--:R-:W-:-:S06]  /*02b0*/  IMAD.WIDE R2, R0, 0x4, R2 ;  /* 0x0000000400027825 */ /* 0x008fcc00078e0202 */
[----:B------:R-:W2:Y:S01]  /*02c0*/  LDG.E R2, desc[UR4][R2.64] ;  /* 0x0000000402027981 */ /* 0x000ea2000c1e1900 */
[----:B0-----:R-:W-:-:S04]  /*02d0*/  IMAD.WIDE R8, R0, 0x4, R8 ;  /* 0x0000000400087825 */ /* 0x001fc800078e0208 */
[----:B----4-:R-:W-:-:S04]  /*02e0*/  FADD R11, R4, -R7 ;  /* 0x80000007040b7221 */ /* 0x010fc80000000000 */
[----:B--2---:R-:W-:-:S05]  /*02f0*/  FMUL R11, R2, R11 ;  /* 0x0000000b020b7220 */ /* 0x004fca0000400000 */
[----:B------:R-:W-:Y:S01]  /*0300*/  STG.E desc[UR4][R8.64], R11 ;  /* 0x0000000b08007986 */ /* 0x000fe2000c101904 */
[----:B------:R-:W-:Y:S05]  /*0310*/  EXIT ;  /* 0x000000000000794d */ /* 0x000fea0003800000 */
.L_x_14:
        /* <DEDUP_REMOVED lines=14> */
.L_x_19:


//--------------------- .text._Z32softmax_kl_loss_bwd_batch_kernelPKfiiPKiS0_S0_Pf --------------------------
	.section	.text._Z32softmax_kl_loss_bwd_batch_kernelPKfiiPKiS0_S0_Pf,"ax",@progbits
	.align	128
        .global         _Z32softmax_kl_loss_bwd_batch_kernelPKfiiPKiS0_S0_Pf
        .type           _Z32softmax_kl_loss_bwd_batch_kernelPKfiiPKiS0_S0_Pf,@function
        .size           _Z32softmax_kl_loss_bwd_batch_kernelPKfiiPKiS0_S0_Pf,(.L_x_20 - _Z32softmax_kl_loss_bwd_batch_kernelPKfiiPKiS0_S0_Pf)
        .other          _Z32softmax_kl_loss_bwd_batch_kernelPKfiiPKiS0_S0_Pf,@"STO_CUDA_ENTRY STV_DEFAULT"
_Z32softmax_kl_loss_bwd_batch_kernelPKfiiPKiS0_S0_Pf:
.text._Z32softmax_kl_loss_bwd_batch_kernelPKfiiPKiS0_S0_Pf:
        /* <DEDUP_REMOVED lines=9> */
[----:B0-----:R-:W0:Y:S01]  /*0090*/  MUFU.RCP R3, R3 ;  /* 0x0000000300037308 */ /* 0x001e220000001000 */
[----:B------:R-:W-:Y:S01]  /*00a0*/  IABS R6, R0 ;  /* 0x0000000000067213 */ /* 0x000fe20000000000 */
[----:B0-----:R-:W-:-:S06]  /*00b0*/  VIADD R4, R3, 0xffffffe ;  /* 0x0ffffffe03047836 */ /* 0x001fcc0000000000 */
[----:B------:R0:W2:Y:S02]  /*00c0*/  F2I.FTZ.U32.TRUNC.NTZ R5, R4 ;  /* 0x0000000400057305 */ /* 0x0000a4000021f000 */
[----:B0-----:R-:W-:Y:S02]  /*00d0*/  HFMA2 R4, -RZ, RZ, 0, 0 ;  /* 0x00000000ff047431 */ /* 0x001fe400000001ff */
[----:B--2---:R-:W-:-:S04]  /*00e0*/  IMAD.MOV R11, RZ, RZ, -R5 ;  /* 0x000000ffff0b7224 */ /* 0x004fc800078e0a05 */
[----:B------:R-:W-:-:S04]  /*00f0*/  IMAD R7, R11, R2, RZ ;  /* 0x000000020b077224 */ /* 0x000fc800078e02ff */
[----:B------:R-:W-:Y:S01]  /*0100*/  IMAD.HI.U32 R5, R5, R7, R4 ;  /* 0x0000000705057227 */ /* 0x000fe200078e0004 */
[----:B------:R-:W-:-:S04]  /*0110*/  LOP3.LUT R4, R0, R9, RZ, 0x3c, !PT ;  /* 0x0000000900047212 */ /* 0x000fc800078e3cff */
[----:B------:R-:W-:Y:S01]  /*0120*/  ISETP.GE.AND P0, PT, R4, RZ, PT ;  /* 0x000000ff0400720c */ /* 0x000fe20003f06270 */
[----:B------:R-:W-:-:S04]  /*0130*/  IMAD.HI.U32 R3, R5, R6, RZ ;  /* 0x0000000605037227 */ /* 0x000fc800078e00ff */
[----:B------:R-:W-:-:S04]  /*0140*/  IMAD.MOV R5, RZ, RZ, -R3 ;  /* 0x000000ffff057224 */ /* 0x000fc800078e0a03 */
[----:B------:R-:W-:-:S05]  /*0150*/  IMAD R5, R2, R5, R6 ;  /* 0x0000000502057224 */ /* 0x000fca00078e0206 */
[----:B------:R-:W-:-:S13]  /*0160*/  ISETP.GT.U32.AND P2, PT, R2, R5, PT ;  /* 0x000000050200720c */ /* 0x000fda0003f44070 */
[----:B------:R-:W-:Y:S01]  /*0170*/  @!P2 IADD3 R5, PT, PT, R5, -R2, RZ ;  /* 0x800000020505a210 */ /* 0x000fe20007ffe0ff */
[----:B------:R-:W-:-:S03]  /*0180*/  @!P2 VIADD R3, R3, 0x1 ;  /* 0x000000010303a836 */ /* 0x000fc60000000000 */
[----:B------:R-:W-:-:S13]  /*0190*/  ISETP.GE.U32.AND P1, PT, R5, R2, PT ;  /* 0x000000020500720c */ /* 0x000fda0003f26070 */
[----:B------:R-:W-:Y:S02]  /*01a0*/  @P1 IADD3 R3, PT, PT, R3, 0x1, RZ ;  /* 0x0000000103031810 */ /* 0x000fe40007ffe0ff */
[----:B------:R-:W-:-:S03]  /*01b0*/  ISETP.NE.AND P1, PT, R9, RZ, PT ;  /* 0x000000ff0900720c */ /* 0x000fc60003f25270 */
[----:B------:R-:W-:Y:S01]  /*01c0*/  IMAD.MOV.U32 R4, RZ, RZ, R3 ;  /* 0x000000ffff047224 */ /* 0x000fe200078e0003 */
[----:B------:R-:W-:-:S04]  /*01d0*/  LOP3.LUT R3, RZ, R9, RZ, 0x33, !PT ;  /* 0x00000009ff037212 */ /* 0x000fc800078e33ff */
[----:B------:R-:W-:-:S04]  /*01e0*/  @!P0 IADD3 R4, PT, PT, -R4, RZ, RZ ;  /* 0x000000ff04048210 */ /* 0x000fc80007ffe1ff */
[----:B------:R-:W-:-:S04]  /*01f0*/  SEL R11, R3, R4, !P1 ;  /* 0x00000004030b7207 */ /* 0x000fc80004800000 */
        /* <DEDUP_REMOVED lines=9> */
[----:B-1----:R-:W0:Y:S01]  /*0290*/  LDG.E R7, desc[UR4][R6.64] ;  /* 0x0000000406077981 */ /* 0x002e22000c1e1900 */
[----:B---3--:R-:W-:-:S05]  /*02a0*/  IMAD.WIDE R8, R0, 0x4, R8 ;  /* 0x0000000400087825 */ /* 0x008fca00078e0208 */
[----:B------:R-:W3:Y:S01]  /*02b0*/  LDG.E R14, desc[UR4][R8.64] ;  /* 0x00000004080e7981 */ /* 0x000ee2000c1e1900 */
[----:B------:R-:W-:Y:S02]  /*02c0*/  ISETP.GE.AND P2, PT, R0, RZ, PT ;  /* 0x000000ff0000720c */ /* 0x000fe40003f46270 */
[----:B------:R-:W-:Y:S01]  /*02d0*/  ISETP.GT.U32.AND P0, PT, R2, R5, PT ;  /* 0x000000050200720c */ /* 0x000fe20003f04070 */
[----:B------:R-:W-:Y:S02]  /*02e0*/  IMAD.IADD R2, R5, 0x1, -R2 ;  /* 0x0000000105027824 */ /* 0x000fe400078e0a02 */
[----:B0-----:R-:W-:-:S04]  /*02f0*/  IMAD.WIDE R10, R7, 0x4, R10 ;  /* 0x00000004070a7825 */ /* 0x001fc800078e020a */
[----:B--2---:R-:W-:Y:S02]  /*0300*/  IMAD.WIDE R12, R7, 0x4, R12 ;  /* 0x00000004070c7825 */ /* 0x004fe400078e020c */
[----:B------:R-:W2:Y:S04]  /*0310*/  LDG.E R10, desc[UR4][R10.64] ;  /* 0x000000040a0a7981 */ /* 0x000ea8000c1e1900 */
[----:B------:R-:W2:Y:S01]  /*0320*/  LDG.E R13, desc[UR4][R12.64] ;  /* 0x000000040c0d7981 */ /* 0x000ea2000c1e1900 */
[----:B------:R-:W-:Y:S02]  /*0330*/  SEL R2, R2, R5, !P0 ;  /* 0x0000000502027207 */ /* 0x000fe40004000000 */
[----:B------:R-:W0:Y:S02]  /*0340*/  LDC.64 R4, c[0x0][0x3a8] ;  /* 0x0000ea00ff047b82 */ /* 0x000e240000000a00 */
[----:B------:R-:W-:-:S04]  /*0350*/  @!P2 IADD3 R2, PT, PT, -R2, RZ, RZ ;  /* 0x000000ff0202a210 */ /* 0x000fc80007ffe1ff */
[----:B------:R-:W-:-:S04]  /*0360*/  SEL R2, R3, R2, !P1 ;  /* 0x0000000203027207 */ /* 0x000fc80004800000 */
[----:B------:R-:W-:-:S13]  /*0370*/  ISETP.NE.AND P0, PT, R2, R7, PT ;  /* 0x000000070200720c */ /* 0x000fda0003f05270 */
[----:B---3--:R-:W-:Y:S01]  /*0380*/  @!P0 FADD R14, R14, -1 ;  /* 0xbf8000000e0e8421 */ /* 0x008fe20000000000 */
[----:B0-----:R-:W-:-:S04]  /*0390*/  IMAD.WIDE R2, R0, 0x4, R4 ;  /* 0x0000000400027825 */ /* 0x001fc800078e0204 */
[----:B--2---:R-:W-:-:S04]  /*03a0*/  FMUL R7, R10, R13 ;  /* 0x0000000d0a077220 */ /* 0x004fc80000400000 */
[----:B------:R-:W-:-:S05]  /*03b0*/  FMUL R7, R14, R7 ;  /* 0x000000070e077220 */ /* 0x000fca0000400000 */
[----:B------:R-:W-:Y:S01]  /*03c0*/  STG.E desc[UR4][R2.64], R7 ;  /* 0x0000000702007986 */ /* 0x000fe2000c101904 */
[----:B------:R-:W-:Y:S05]  /*03d0*/  EXIT ;  /* 0x000000000000794d */ /* 0x000fea0003800000 */
.L_x_15:
        /* <DEDUP_REMOVED lines=10> */
.L_x_20:


//--------------------- .text._Z32softmax_kl_loss_fwd_batch_kernelPKfiiPKiS0_S0_Pf --------------------------
	.section	.text._Z32softmax_kl_loss_fwd_batch_kernelPKfiiPKiS0_S0_Pf,"ax",@progbits
	.align	128
        .global         _Z32softmax_kl_loss_fwd_batch_kernelPKfiiPKiS0_S0_Pf
        .type           _Z32softmax_kl_loss_fwd_batch_kernelPKfiiPKiS0_S0_Pf,@function
        .size           _Z32softmax_kl_loss_fwd_batch_kernelPKfiiPKiS0_S0_Pf,(.L_x_21 - _Z32softmax_kl_loss_fwd_batch_kernelPKfiiPKiS0_S0_Pf)
        .other          _Z32softmax_kl_loss_fwd_batch_kernelPKfiiPKiS0_S0_Pf,@"STO_CUDA_ENTRY STV_DEFAULT"
_Z32softmax_kl_loss_fwd_batch_kernelPKfiiPKiS0_S0_Pf:
.text._Z32softmax_kl_loss_fwd_batch_kernelPKfiiPKiS0_S0_Pf:
        /* <DEDUP_REMOVED lines=13> */
[----:B0-----:R-:W-:-:S07]  /*00d0*/  IMAD.WIDE R4, R0, 0x4, R4 ;  /* 0x0000000400047825 */ /* 0x001fce00078e0204 */
[----:B------:R-:W0:Y:S01]  /*00e0*/  LDC.64 R10, c[0x0][0x3a0] ;  /* 0x0000e800ff0a7b82 */ /* 0x000e220000000a00 */
[----:B-1----:R-:W2:Y:S02]  /*00f0*/  LDG.E R5, desc[UR4][R4.64] ;  /* 0x0000000404057981 */ /* 0x002ea4000c1e1900 */
[----:B--2---:R-:W-:-:S04]  /*0100*/  IMAD R3, R0, UR6, R5 ;  /* 0x0000000600037c24 */ /* 0x004fc8000f8e0205 */
[----:B---3--:R-:W-:-:S05]  /*0110*/  IMAD.WIDE R6, R3, 0x4, R6 ;  /* 0x0000000403067825 */ /* 0x008fca00078e0206 */
[----:B------:R1:W2:Y:S01]  /*0120*/  LDG.E R2, desc[UR4][R6.64] ;  /* 0x0000000406027981 */ /* 0x0002a2000c1e1900 */
[----:B----4-:R-:W-:-:S04]  /*0130*/  IMAD.WIDE R8, R5, 0x4, R8 ;  /* 0x0000000405087825 */ /* 0x010fc800078e0208 */
[----:B0-----:R-:W-:Y:S01]  /*0140*/  IMAD.WIDE R10, R5, 0x4, R10 ;  /* 0x00000004050a7825 */ /* 0x001fe200078e020a */
[----:B------:R0:W3:Y:S04]  /*0150*/  LDG.E R13, desc[UR4][R8.64] ;  /* 0x00000004080d7981 */ /* 0x0000e8000c1e1900 */
[----:B------:R-:W4:Y:S01]  /*0160*/  LDG.E R3, desc[UR4][R10.64] ;  /* 0x000000040a037981 */ /* 0x000f22000c1e1900 */
[----:B-1----:R-:W-:Y:S01]  /*0170*/  HFMA2 R7, -RZ, RZ, 1.5048828125, 33.21875 ;  /* 0x3e055027ff077431 */ /* 0x002fe200000001ff */
[----:B--2---:R-:W-:-:S04]  /*0180*/  FSETP.GEU.AND P0, PT, R2, 1.175494350822287508e-38, PT ;  /* 0x008000000200780b */ /* 0x004fc80003f0e000 */
[----:B------:R-:W-:-:S09]  /*0190*/  FSEL R6, RZ, -23, P0 ;  /* 0xc1b80000ff067808 */ /* 0x000fd20000000000 */
[----:B------:R-:W-:-:S05]  /*01a0*/  @!P0 FMUL R2, R2, 8388608 ;  /* 0x4b00000002028820 */ /* 0x000fca0000400000 */
[C---:B------:R-:W-:Y:S02]  /*01b0*/  IADD3 R4, PT, PT, R2.reuse, -0x3f2aaaab, RZ ;  /* 0xc0d5555502047810 */ /* 0x040fe40007ffe0ff */
[----:B------:R-:W-:Y:S02]  /*01c0*/  ISETP.GT.U32.AND P0, PT, R2, 0x7f7fffff, PT ;  /* 0x7f7fffff0200780c */ /* 0x000fe40003f04070 */
[----:B------:R-:W-:-:S04]  /*01d0*/  LOP3.LUT R5, R4, 0xff800000, RZ, 0xc0, !PT ;  /* 0xff80000004057812 */ /* 0x000fc800078ec0ff */
[----:B------:R-:W-:-:S05]  /*01e0*/  IADD3 R4, PT, PT, R2, -R5, RZ ;  /* 0x8000000502047210 */ /* 0x000fca0007ffe0ff */
[----:B------:R-:W-:-:S04]  /*01f0*/  FADD R12, R4, -1 ;  /* 0xbf800000040c7421 */ /* 0x000fc80000000000 */
[----:B------:R-:W-:-:S04]  /*0200*/  FFMA R7, R12, -R7, 0.14084610342979431152 ;  /* 0x3e1039f60c077423 */ /* 0x000fc80000000807 */
[----:B------:R-:W-:-:S04]  /*0210*/  FFMA R7, R12, R7, -0.12148627638816833496 ;  /* 0xbdf8cdcc0c077423 */ /* 0x000fc80000000007 */
[----:B------:R-:W-:-:S04]  /*0220*/  FFMA R7, R12, R7, 0.13980610668659210205 ;  /* 0x3e0f29550c077423 */ /* 0x000fc80000000007 */
[----:B------:R-:W-:-:S04]  /*0230*/  FFMA R7, R12, R7, -0.16684235632419586182 ;  /* 0xbe2ad8b90c077423 */ /* 0x000fc80000000007 */
[----:B------:R-:W-:-:S04]  /*0240*/  FFMA R7, R12, R7, 0.20012299716472625732 ;  /* 0x3e4ced0b0c077423 */ /* 0x000fc80000000007 */
[----:B------:R-:W-:-:S04]  /*0250*/  FFMA R7, R12, R7, -0.24999669194221496582 ;  /* 0xbe7fff220c077423 */ /* 0x000fc80000000007 */
[----:B------:R-:W-:-:S04]  /*0260*/  FFMA R7, R12, R7, 0.33333182334899902344 ;  /* 0x3eaaaa780c077423 */ /* 0x000fc80000000007 */
[C---:B0-----:R-:W-:Y:S01]  /*0270*/  FFMA R9, R12.reuse, R7, -0.5 ;  /* 0xbf0000000c097423 */ /* 0x041fe20000000007 */
[----:B------:R-:W-:Y:S02]  /*0280*/  I2FP.F32.S32 R7, R5 ;  /* 0x0000000500077245 */ /* 0x000fe40000201400 */
[----:B------:R-:W0:Y:S01]  /*0290*/  LDC.64 R4, c[0x0][0x3a8] ;  /* 0x0000ea00ff047b82 */ /* 0x000e220000000a00 */
[C---:B------:R-:W-:Y:S02]  /*02a0*/  FMUL R9, R12.reuse, R9 ;  /* 0x000000090c097220 */ /* 0x040fe40000400000 */
[----:B------:R-:W-:Y:S01]  /*02b0*/  FFMA R6, R7, 1.1920928955078125e-07, R6 ;  /* 0x3400000007067823 */ /* 0x000fe20000000006 */
[----:B------:R-:W-:Y:S01]  /*02c0*/  MOV R7, 0x7f800000 ;  /* 0x7f80000000077802 */ /* 0x000fe20000000f00 */
[----:B------:R-:W-:-:S04]  /*02d0*/  FFMA R9, R12, R9, R12 ;  /* 0x000000090c097223 */ /* 0x000fc8000000000c */
[----:B------:R-:W-:Y:S01]  /*02e0*/  FFMA R6, R6, 0.69314718246459960938, R9 ;  /* 0x3f31721806067823 */ /* 0x000fe20000000009 */
[C---:B------:R-:W-:Y:S01]  /*02f0*/  @P0 FFMA R6, R2.reuse, R7, +INF ;  /* 0x7f80000002060423 */ /* 0x040fe20000000007 */
[----:B------:R-:W-:-:S04]  /*0300*/  FSETP.NEU.AND P0, PT, R2, RZ, PT ;  /* 0x000000ff0200720b */ /* 0x000fc80003f0d000 */
[----:B------:R-:W-:-:S05]  /*0310*/  FSEL R6, -R6, +INF , P0 ;  /* 0x7f80000006067808 */ /* 0x000fca0000000100 */
[----:B---3--:R-:W-:Y:S01]  /*0320*/  FMUL R6, R6, R13 ;  /* 0x0000000d06067220 */ /* 0x008fe20000400000 */
[----:B0-----:R-:W-:-:S04]  /*0330*/  IMAD.WIDE R4, R0, 0x4, R4 ;  /* 0x0000000400047825 */ /* 0x001fc800078e0204 */
[----:B----4-:R-:W-:-:S05]  /*0340*/  FMUL R3, R6, R3 ;  /* 0x0000000306037220 */ /* 0x010fca0000400000 */
[----:B------:R-:W-:Y:S01]  /*0350*/  STG.E desc[UR4][R4.64], R3 ;  /* 0x0000000304007986 */ /* 0x000fe2000c101904 */
[----:B------:R-:W-:Y:S05]  /*0360*/  EXIT ;  /* 0x000000000000794d */ /* 0x000fea0003800000 */
.L_x_16:
        /* <DEDUP_REMOVED lines=9> */
.L_x_21:


//--------------------- .nv.shared.reserved.0     --------------------------
	.section	.nv.shared.reserved.0,"aw",@nobits
	.weak		__nv_reservedSMEM_offset_0_alias
	.size		__nv_reservedSMEM_offset_0_alias, 0, 64
	.other		__nv_reservedSMEM_offset_0_alias,@"STO_CUDA_RESERVED_SHARED STV_DEFAULT"
__nv_reservedSMEM_offset_0_alias:
	.zero		0
	.zero		64


//--------------------- .nv.constant0._Z34softmax_kl_loss_r_fwd_batch_kernelPKfiiS0_PKiPf --------------------------
	.section	.nv.constant0._Z34softmax_kl_loss_r_fwd_batch_kernelPKfiiS0_PKiPf,"a",@progbits
	.sectionflags	@""
	.align	4
.nv.constant0._Z34softmax_kl_loss_r_fwd_batch_kernelPKfiiS0_PKiPf:
	.zero		936


//--------------------- .nv.constant0._Z26softmax_r_fwd_batch_kernelPKfiiS0_S0_Pf --------------------------
	.section	.nv.constant0._Z26softmax_r_fwd_batch_kernelPKfiiS0_S0_Pf,"a",@progbits
	.sectionflags	@""
	.align	4
.nv.constant0._Z26softmax_r_fwd_batch_kernelPKfiiS0_S0_Pf:
	.zero		936


//--------------------- .nv.constant0._Z32softmax_kl_loss_bwd_batch_kernelPKfiiPKiS0_S0_Pf --------------------------
	.section	.nv.constant0._Z32softmax_kl_loss_bwd_batch_kernelPKfiiPKiS0_S0_Pf,"a",@progbits
	.sectionflags	@""
	.align	4
.nv.constant0._Z32softmax_kl_loss_bwd_batch_kernelPKfiiPKiS0_S0_Pf:
	.zero		944


//--------------------- .nv.constant0._Z32softmax_kl_loss_fwd_batch_kernelPKfiiPKiS0_S0_Pf --------------------------
	.section	.nv.constant0._Z32softmax_kl_loss_fwd_batch_kernelPKfiiPKiS0_S0_Pf,"a",@progbits
	.sectionflags	@""
	.align	4
.nv.constant0._Z32softmax_kl_loss_fwd_batch_kernelPKfiiPKiS0_S0_Pf:
	.zero		944


//--------------------- SYMBOLS --------------------------

	.type		.nv.reservedSmem.offset0,@object
	.size		.nv.reservedSmem.offset0,0x4
